//
// Generated by NVIDIA NVVM Compiler
//
// Compiler Build ID: CL-36424714
// Cuda compilation tools, release 13.0, V13.0.88
// Based on NVVM 20.0.0
//

.version 9.0
.target sm_100
.address_size 64

	// .globl	_Z4INITPiS_S_jS_

.visible .entry _Z4INITPiS_S_jS_(
	.param .u64 .ptr .align 1 _Z4INITPiS_S_jS__param_0,
	.param .u64 .ptr .align 1 _Z4INITPiS_S_jS__param_1,
	.param .u64 .ptr .align 1 _Z4INITPiS_S_jS__param_2,
	.param .u32 _Z4INITPiS_S_jS__param_3,
	.param .u64 .ptr .align 1 _Z4INITPiS_S_jS__param_4
)
{
	.reg .b32 	%r<9>;
	.reg .b64 	%rd<17>;

	ld.param.u64 	%rd1, [_Z4INITPiS_S_jS__param_0];
	ld.param.u64 	%rd2, [_Z4INITPiS_S_jS__param_1];
	ld.param.u64 	%rd3, [_Z4INITPiS_S_jS__param_2];
	ld.param.u32 	%r1, [_Z4INITPiS_S_jS__param_3];
	ld.param.u64 	%rd4, [_Z4INITPiS_S_jS__param_4];
	cvta.to.global.u64 	%rd5, %rd4;
	cvta.to.global.u64 	%rd6, %rd1;
	cvta.to.global.u64 	%rd7, %rd2;
	cvta.to.global.u64 	%rd8, %rd3;
	mov.u32 	%r2, %tid.x;
	mul.wide.u32 	%rd9, %r1, 4;
	add.s64 	%rd10, %rd8, %rd9;
	ld.global.u32 	%r3, [%rd10];
	mul.wide.s32 	%rd11, %r3, 4;
	add.s64 	%rd12, %rd7, %rd11;
	ld.global.u32 	%r4, [%rd12];
	add.s32 	%r5, %r4, %r2;
	mul.wide.s32 	%rd13, %r5, 4;
	add.s64 	%rd14, %rd6, %rd13;
	ld.global.u32 	%r6, [%rd14];
	mul.wide.s32 	%rd15, %r6, 4;
	add.s64 	%rd16, %rd8, %rd15;
	mov.b32 	%r7, 1;
	st.global.u32 	[%rd16], %r7;
	atom.global.add.u32 	%r8, [%rd5], -1;
	ret;

}
	// .globl	_Z9Check_BFSPiiS_S_ji
.visible .entry _Z9Check_BFSPiiS_S_ji(
	.param .u64 .ptr .align 1 _Z9Check_BFSPiiS_S_ji_param_0,
	.param .u32 _Z9Check_BFSPiiS_S_ji_param_1,
	.param .u64 .ptr .align 1 _Z9Check_BFSPiiS_S_ji_param_2,
	.param .u64 .ptr .align 1 _Z9Check_BFSPiiS_S_ji_param_3,
	.param .u32 _Z9Check_BFSPiiS_S_ji_param_4,
	.param .u32 _Z9Check_BFSPiiS_S_ji_param_5
)
{
	.reg .pred 	%p<5>;
	.reg .b32 	%r<14>;
	.reg .b64 	%rd<9>;

	ld.param.u64 	%rd4, [_Z9Check_BFSPiiS_S_ji_param_0];
	ld.param.u32 	%r5, [_Z9Check_BFSPiiS_S_ji_param_1];
	ld.param.u64 	%rd5, [_Z9Check_BFSPiiS_S_ji_param_2];
	ld.param.u64 	%rd6, [_Z9Check_BFSPiiS_S_ji_param_3];
	ld.param.u32 	%r6, [_Z9Check_BFSPiiS_S_ji_param_4];
	ld.param.u32 	%r7, [_Z9Check_BFSPiiS_S_ji_param_5];
	mov.u32 	%r8, %ntid.x;
	mov.u32 	%r9, %ctaid.x;
	mov.u32 	%r10, %tid.x;
	mad.lo.s32 	%r13, %r8, %r9, %r10;
	setp.ge.s32 	%p1, %r13, %r5;
	@%p1 bra 	$L__BB1_7;
	cvta.to.global.u64 	%rd1, %rd4;
	cvta.to.global.u64 	%rd2, %rd6;
	cvta.to.global.u64 	%rd3, %rd5;
$L__BB1_2:
	mul.wide.s32 	%rd7, %r13, 4;
	add.s64 	%rd8, %rd1, %rd7;
	ld.global.u32 	%r3, [%rd8];
	setp.ne.s32 	%p2, %r3, -1;
	@%p2 bra 	$L__BB1_4;
	atom.global.add.u32 	%r12, [%rd3], 1;
	bra.uni 	$L__BB1_6;
$L__BB1_4:
	setp.ne.s32 	%p3, %r3, %r7;
	@%p3 bra 	$L__BB1_6;
	atom.global.add.u32 	%r11, [%rd2], 1;
$L__BB1_6:
	add.s32 	%r13, %r13, %r6;
	setp.lt.s32 	%p4, %r13, %r5;
	@%p4 bra 	$L__BB1_2;
$L__BB1_7:
	ret;

}
	// .globl	_Z12BFS_Top_DownPiS_S_iijS_
.visible .entry _Z12BFS_Top_DownPiS_S_iijS_(
	.param .u64 .ptr .align 1 _Z12BFS_Top_DownPiS_S_iijS__param_0,
	.param .u64 .ptr .align 1 _Z12BFS_Top_DownPiS_S_iijS__param_1,
	.param .u64 .ptr .align 1 _Z12BFS_Top_DownPiS_S_iijS__param_2,
	.param .u32 _Z12BFS_Top_DownPiS_S_iijS__param_3,
	.param .u32 _Z12BFS_Top_DownPiS_S_iijS__param_4,
	.param .u32 _Z12BFS_Top_DownPiS_S_iijS__param_5,
	.param .u64 .ptr .align 1 _Z12BFS_Top_DownPiS_S_iijS__param_6
)
{
	.reg .pred 	%p<17>;
	.reg .b32 	%r<46>;
	.reg .b64 	%rd<32>;

	ld.param.u64 	%rd18, [_Z12BFS_Top_DownPiS_S_iijS__param_0];
	ld.param.u64 	%rd16, [_Z12BFS_Top_DownPiS_S_iijS__param_1];
	ld.param.u64 	%rd19, [_Z12BFS_Top_DownPiS_S_iijS__param_2];
	ld.param.u32 	%r17, [_Z12BFS_Top_DownPiS_S_iijS__param_3];
	ld.param.u32 	%r18, [_Z12BFS_Top_DownPiS_S_iijS__param_4];
	ld.param.u32 	%r19, [_Z12BFS_Top_DownPiS_S_iijS__param_5];
	ld.param.u64 	%rd17, [_Z12BFS_Top_DownPiS_S_iijS__param_6];
	cvta.to.global.u64 	%rd1, %rd18;
	cvta.to.global.u64 	%rd2, %rd19;
	mov.u32 	%r20, %ctaid.x;
	mov.u32 	%r21, %ntid.x;
	mov.u32 	%r22, %tid.x;
	mad.lo.s32 	%r42, %r20, %r21, %r22;
	setp.ge.s32 	%p1, %r42, %r18;
	@%p1 bra 	$L__BB2_26;
	add.s64 	%rd3, %rd1, 8;
	cvta.to.global.u64 	%rd4, %rd17;
	cvta.to.global.u64 	%rd5, %rd16;
$L__BB2_2:
	mul.wide.s32 	%rd20, %r42, 4;
	add.s64 	%rd6, %rd2, %rd20;
	ld.global.u32 	%r23, [%rd6];
	setp.ne.s32 	%p2, %r23, %r17;
	@%p2 bra 	$L__BB2_25;
	atom.global.add.u32 	%r24, [%rd4], 1;
	add.s64 	%rd22, %rd5, %rd20;
	ld.global.u32 	%r3, [%rd22];
	ld.global.u32 	%r4, [%rd22+4];
	setp.ge.s32 	%p3, %r3, %r4;
	@%p3 bra 	$L__BB2_25;
	ld.global.u32 	%r25, [%rd6];
	add.s32 	%r5, %r25, 1;
	sub.s32 	%r26, %r4, %r3;
	and.b32  	%r6, %r26, 3;
	setp.eq.s32 	%p4, %r6, 0;
	mov.u32 	%r43, %r3;
	@%p4 bra 	$L__BB2_14;
	mul.wide.s32 	%rd23, %r3, 4;
	add.s64 	%rd7, %rd1, %rd23;
	ld.global.u32 	%r27, [%rd7];
	mul.wide.s32 	%rd24, %r27, 4;
	add.s64 	%rd8, %rd2, %rd24;
	ld.global.u32 	%r28, [%rd8];
	setp.ne.s32 	%p5, %r28, -1;
	@%p5 bra 	$L__BB2_7;
	st.global.u32 	[%rd8], %r5;
$L__BB2_7:
	add.s32 	%r43, %r3, 1;
	setp.eq.s32 	%p6, %r6, 1;
	@%p6 bra 	$L__BB2_14;
	ld.global.u32 	%r29, [%rd7+4];
	mul.wide.s32 	%rd25, %r29, 4;
	add.s64 	%rd9, %rd2, %rd25;
	ld.global.u32 	%r30, [%rd9];
	setp.ne.s32 	%p7, %r30, -1;
	@%p7 bra 	$L__BB2_10;
	st.global.u32 	[%rd9], %r5;
$L__BB2_10:
	add.s32 	%r43, %r3, 2;
	setp.eq.s32 	%p8, %r6, 2;
	@%p8 bra 	$L__BB2_14;
	ld.global.u32 	%r31, [%rd7+8];
	mul.wide.s32 	%rd26, %r31, 4;
	add.s64 	%rd10, %rd2, %rd26;
	ld.global.u32 	%r32, [%rd10];
	setp.ne.s32 	%p9, %r32, -1;
	@%p9 bra 	$L__BB2_13;
	st.global.u32 	[%rd10], %r5;
$L__BB2_13:
	add.s32 	%r43, %r3, 3;
$L__BB2_14:
	sub.s32 	%r33, %r3, %r4;
	setp.gt.u32 	%p10, %r33, -4;
	@%p10 bra 	$L__BB2_25;
	sub.s32 	%r44, %r43, %r4;
$L__BB2_16:
	mul.wide.s32 	%rd27, %r43, 4;
	add.s64 	%rd11, %rd3, %rd27;
	ld.global.u32 	%r34, [%rd11+-8];
	mul.wide.s32 	%rd28, %r34, 4;
	add.s64 	%rd12, %rd2, %rd28;
	ld.global.u32 	%r35, [%rd12];
	setp.ne.s32 	%p11, %r35, -1;
	@%p11 bra 	$L__BB2_18;
	st.global.u32 	[%rd12], %r5;
$L__BB2_18:
	ld.global.u32 	%r36, [%rd11+-4];
	mul.wide.s32 	%rd29, %r36, 4;
	add.s64 	%rd13, %rd2, %rd29;
	ld.global.u32 	%r37, [%rd13];
	setp.ne.s32 	%p12, %r37, -1;
	@%p12 bra 	$L__BB2_20;
	st.global.u32 	[%rd13], %r5;
$L__BB2_20:
	ld.global.u32 	%r38, [%rd11];
	mul.wide.s32 	%rd30, %r38, 4;
	add.s64 	%rd14, %rd2, %rd30;
	ld.global.u32 	%r39, [%rd14];
	setp.ne.s32 	%p13, %r39, -1;
	@%p13 bra 	$L__BB2_22;
	st.global.u32 	[%rd14], %r5;
$L__BB2_22:
	ld.global.u32 	%r40, [%rd11+4];
	mul.wide.s32 	%rd31, %r40, 4;
	add.s64 	%rd15, %rd2, %rd31;
	ld.global.u32 	%r41, [%rd15];
	setp.ne.s32 	%p14, %r41, -1;
	@%p14 bra 	$L__BB2_24;
	st.global.u32 	[%rd15], %r5;
$L__BB2_24:
	add.s32 	%r43, %r43, 4;
	add.s32 	%r44, %r44, 4;
	setp.ne.s32 	%p15, %r44, 0;
	@%p15 bra 	$L__BB2_16;
$L__BB2_25:
	add.s32 	%r42, %r42, %r19;
	setp.lt.s32 	%p16, %r42, %r18;
	@%p16 bra 	$L__BB2_2;
$L__BB2_26:
	ret;

}
	// .globl	_Z13BFS_Bottom_UpPiS_S_ijjS_
.visible .entry _Z13BFS_Bottom_UpPiS_S_ijjS_(
	.param .u64 .ptr .align 1 _Z13BFS_Bottom_UpPiS_S_ijjS__param_0,
	.param .u64 .ptr .align 1 _Z13BFS_Bottom_UpPiS_S_ijjS__param_1,
	.param .u64 .ptr .align 1 _Z13BFS_Bottom_UpPiS_S_ijjS__param_2,
	.param .u32 _Z13BFS_Bottom_UpPiS_S_ijjS__param_3,
	.param .u32 _Z13BFS_Bottom_UpPiS_S_ijjS__param_4,
	.param .u32 _Z13BFS_Bottom_UpPiS_S_ijjS__param_5,
	.param .u64 .ptr .align 1 _Z13BFS_Bottom_UpPiS_S_ijjS__param_6
)
{
	.reg .pred 	%p<9>;
	.reg .b32 	%r<21>;
	.reg .b64 	%rd<17>;

	ld.param.u64 	%rd6, [_Z13BFS_Bottom_UpPiS_S_ijjS__param_0];
	ld.param.u64 	%rd7, [_Z13BFS_Bottom_UpPiS_S_ijjS__param_1];
	ld.param.u64 	%rd9, [_Z13BFS_Bottom_UpPiS_S_ijjS__param_2];
	ld.param.u32 	%r10, [_Z13BFS_Bottom_UpPiS_S_ijjS__param_3];
	ld.param.u32 	%r11, [_Z13BFS_Bottom_UpPiS_S_ijjS__param_4];
	ld.param.u32 	%r12, [_Z13BFS_Bottom_UpPiS_S_ijjS__param_5];
	ld.param.u64 	%rd8, [_Z13BFS_Bottom_UpPiS_S_ijjS__param_6];
	cvta.to.global.u64 	%rd1, %rd9;
	mov.u32 	%r13, %ctaid.x;
	mov.u32 	%r14, %ntid.x;
	mov.u32 	%r15, %tid.x;
	mad.lo.s32 	%r19, %r13, %r14, %r15;
	setp.ge.u32 	%p1, %r19, %r11;
	@%p1 bra 	$L__BB3_8;
	add.s32 	%r2, %r10, 1;
	cvta.to.global.u64 	%rd2, %rd7;
	cvta.to.global.u64 	%rd3, %rd6;
	cvta.to.global.u64 	%rd4, %rd8;
$L__BB3_2:
	mul.wide.s32 	%rd10, %r19, 4;
	add.s64 	%rd5, %rd1, %rd10;
	ld.global.u32 	%r16, [%rd5];
	setp.ne.s32 	%p2, %r16, -1;
	@%p2 bra 	$L__BB3_7;
	add.s64 	%rd12, %rd2, %rd10;
	ld.global.u32 	%r20, [%rd12];
	ld.global.u32 	%r5, [%rd12+4];
	setp.ge.s32 	%p3, %r20, %r5;
	@%p3 bra 	$L__BB3_7;
$L__BB3_4:
	mul.wide.s32 	%rd13, %r20, 4;
	add.s64 	%rd14, %rd3, %rd13;
	ld.global.u32 	%r17, [%rd14];
	mul.wide.s32 	%rd15, %r17, 4;
	add.s64 	%rd16, %rd1, %rd15;
	ld.global.u32 	%r7, [%rd16];
	setp.ne.s32 	%p4, %r7, %r10;
	@%p4 bra 	$L__BB3_6;
	st.global.u32 	[%rd5], %r2;
	atom.global.add.u32 	%r18, [%rd4], 1;
$L__BB3_6:
	setp.ne.s32 	%p5, %r7, %r10;
	add.s32 	%r20, %r20, 1;
	setp.lt.s32 	%p6, %r20, %r5;
	and.pred  	%p7, %p5, %p6;
	@%p7 bra 	$L__BB3_4;
$L__BB3_7:
	add.s32 	%r19, %r19, %r12;
	setp.lt.u32 	%p8, %r19, %r11;
	@%p8 bra 	$L__BB3_2;
$L__BB3_8:
	ret;

}
	// .globl	_Z22BFS_Bottom_Up_DirectedPiS_S_ijjS_
.visible .entry _Z22BFS_Bottom_Up_DirectedPiS_S_ijjS_(
	.param .u64 .ptr .align 1 _Z22BFS_Bottom_Up_DirectedPiS_S_ijjS__param_0,
	.param .u64 .ptr .align 1 _Z22BFS_Bottom_Up_DirectedPiS_S_ijjS__param_1,
	.param .u64 .ptr .align 1 _Z22BFS_Bottom_Up_DirectedPiS_S_ijjS__param_2,
	.param .u32 _Z22BFS_Bottom_Up_DirectedPiS_S_ijjS__param_3,
	.param .u32 _Z22BFS_Bottom_Up_DirectedPiS_S_ijjS__param_4,
	.param .u32 _Z22BFS_Bottom_Up_DirectedPiS_S_ijjS__param_5,
	.param .u64 .ptr .align 1 _Z22BFS_Bottom_Up_DirectedPiS_S_ijjS__param_6
)
{
	.reg .pred 	%p<9>;
	.reg .b32 	%r<21>;
	.reg .b64 	%rd<17>;

	ld.param.u64 	%rd6, [_Z22BFS_Bottom_Up_DirectedPiS_S_ijjS__param_0];
	ld.param.u64 	%rd7, [_Z22BFS_Bottom_Up_DirectedPiS_S_ijjS__param_1];
	ld.param.u64 	%rd9, [_Z22BFS_Bottom_Up_DirectedPiS_S_ijjS__param_2];
	ld.param.u32 	%r10, [_Z22BFS_Bottom_Up_DirectedPiS_S_ijjS__param_3];
	ld.param.u32 	%r11, [_Z22BFS_Bottom_Up_DirectedPiS_S_ijjS__param_4];
	ld.param.u32 	%r12, [_Z22BFS_Bottom_Up_DirectedPiS_S_ijjS__param_5];
	ld.param.u64 	%rd8, [_Z22BFS_Bottom_Up_DirectedPiS_S_ijjS__param_6];
	cvta.to.global.u64 	%rd1, %rd9;
	mov.u32 	%r13, %ctaid.x;
	mov.u32 	%r14, %ntid.x;
	mov.u32 	%r15, %tid.x;
	mad.lo.s32 	%r19, %r13, %r14, %r15;
	setp.ge.u32 	%p1, %r19, %r11;
	@%p1 bra 	$L__BB4_8;
	add.s32 	%r2, %r10, 1;
	cvta.to.global.u64 	%rd2, %rd7;
	cvta.to.global.u64 	%rd3, %rd6;
	cvta.to.global.u64 	%rd4, %rd8;
$L__BB4_2:
	mul.wide.s32 	%rd10, %r19, 4;
	add.s64 	%rd5, %rd1, %rd10;
	ld.global.u32 	%r16, [%rd5];
	setp.ne.s32 	%p2, %r16, -1;
	@%p2 bra 	$L__BB4_7;
	add.s64 	%rd12, %rd2, %rd10;
	ld.global.u32 	%r20, [%rd12];
	ld.global.u32 	%r5, [%rd12+4];
	setp.ge.s32 	%p3, %r20, %r5;
	@%p3 bra 	$L__BB4_7;
$L__BB4_4:
	mul.wide.s32 	%rd13, %r20, 4;
	add.s64 	%rd14, %rd3, %rd13;
	ld.global.u32 	%r17, [%rd14];
	mul.wide.s32 	%rd15, %r17, 4;
	add.s64 	%rd16, %rd1, %rd15;
	ld.global.u32 	%r7, [%rd16];
	setp.ne.s32 	%p4, %r7, %r10;
	@%p4 bra 	$L__BB4_6;
	st.global.u32 	[%rd5], %r2;
	atom.global.add.u32 	%r18, [%rd4], 1;
$L__BB4_6:
	setp.ne.s32 	%p5, %r7, %r10;
	add.s32 	%r20, %r20, 1;
	setp.lt.s32 	%p6, %r20, %r5;
	and.pred  	%p7, %p5, %p6;
	@%p7 bra 	$L__BB4_4;
$L__BB4_7:
	add.s32 	%r19, %r19, %r12;
	setp.lt.u32 	%p8, %r19, %r11;
	@%p8 bra 	$L__BB4_2;
$L__BB4_8:
	ret;

}


// ===== COMPILED SASS (sm_100) =====

	.target	sm_100

	.elftype	@"ET_EXEC"


//--------------------- .note.nv.tkinfo           --------------------------
	.section	.note.nv.tkinfo,"",@"SHT_NOTE"
	.sectionflags	@"SHF_NOTE_NV_TKINFO"
	.tkinfo
        /*0018*/ 	.word	0x00000002
        /*0030*/ 	.string	""
        /*0030*/ 	.string	"ptxas"
        /*0030*/ 	.string	"Cuda compilation tools, release 13.0, V13.0.88"
        /*0030*/ 	.string	"Build cuda_13.0.r13.0/compiler.36424714_0"
        /*0030*/ 	.string	"-arch sm_100 -m 64 "



//--------------------- .note.nv.cuinfo           --------------------------
	.section	.note.nv.cuinfo,"",@"SHT_NOTE"
	.sectionflags	@"SHF_NOTE_NV_CUINFO"
        /*0018*/ 	.short	0x0002
        /*001a*/ 	.short	0x0064
        /*001c*/ 	.short	0x0082
	.zero		2


//--------------------- .nv.info                  --------------------------
	.section	.nv.info,"",@"SHT_CUDA_INFO"
	.align	4


	//----- nvinfo : EIATTR_REGCOUNT
	.align		4
        /*0000*/ 	.byte	0x04, 0x2f
        /*0002*/ 	.short	(.L_1 - .L_0)
	.align		4
.L_0:
        /*0004*/ 	.word	index@(_Z4INITPiS_S_jS_)
        /*0008*/ 	.word	0x0000000e


	//----- nvinfo : EIATTR_FRAME_SIZE
	.align		4
.L_1:
        /*000c*/ 	.byte	0x04, 0x11
        /*000e*/ 	.short	(.L_3 - .L_2)
	.align		4
.L_2:
        /*0010*/ 	.word	index@(_Z4INITPiS_S_jS_)
        /*0014*/ 	.word	0x00000000


	//----- nvinfo : EIATTR_REGCOUNT
	.align		4
.L_3:
        /*0018*/ 	.byte	0x04, 0x2f
        /*001a*/ 	.short	(.L_5 - .L_4)
	.align		4
.L_4:
        /*001c*/ 	.word	index@(_Z9Check_BFSPiiS_S_ji)
        /*0020*/ 	.word	0x0000000c


	//----- nvinfo : EIATTR_FRAME_SIZE
	.align		4
.L_5:
        /*0024*/ 	.byte	0x04, 0x11
        /*0026*/ 	.short	(.L_7 - .L_6)
	.align		4
.L_6:
        /*0028*/ 	.word	index@(_Z9Check_BFSPiiS_S_ji)
        /*002c*/ 	.word	0x00000000


	//----- nvinfo : EIATTR_REGCOUNT
	.align		4
.L_7:
        /*0030*/ 	.byte	0x04, 0x2f
        /*0032*/ 	.short	(.L_9 - .L_8)
	.align		4
.L_8:
        /*0034*/ 	.word	index@(_Z12BFS_Top_DownPiS_S_iijS_)
        /*0038*/ 	.word	0x00000012


	//----- nvinfo : EIATTR_FRAME_SIZE
	.align		4
.L_9:
        /*003c*/ 	.byte	0x04, 0x11
        /*003e*/ 	.short	(.L_11 - .L_10)
	.align		4
.L_10:
        /*0040*/ 	.word	index@(_Z12BFS_Top_DownPiS_S_iijS_)
        /*0044*/ 	.word	0x00000000


	//----- nvinfo : EIATTR_REGCOUNT
	.align		4
.L_11:
        /*0048*/ 	.byte	0x04, 0x2f
        /*004a*/ 	.short	(.L_13 - .L_12)
	.align		4
.L_12:
        /*004c*/ 	.word	index@(_Z13BFS_Bottom_UpPiS_S_ijjS_)
        /*0050*/ 	.word	0x00000012


	//----- nvinfo : EIATTR_FRAME_SIZE
	.align		4
.L_13:
        /*0054*/ 	.byte	0x04, 0x11
        /*0056*/ 	.short	(.L_15 - .L_14)
	.align		4
.L_14:
        /*0058*/ 	.word	index@(_Z13BFS_Bottom_UpPiS_S_ijjS_)
        /*005c*/ 	.word	0x00000000


	//----- nvinfo : EIATTR_REGCOUNT
	.align		4
.L_15:
        /*0060*/ 	.byte	0x04, 0x2f
        /*0062*/ 	.short	(.L_17 - .L_16)
	.align		4
.L_16:
        /*0064*/ 	.word	index@(_Z22BFS_Bottom_Up_DirectedPiS_S_ijjS_)
        /*0068*/ 	.word	0x00000012


	//----- nvinfo : EIATTR_FRAME_SIZE
	.align		4
.L_17:
        /*006c*/ 	.byte	0x04, 0x11
        /*006e*/ 	.short	(.L_19 - .L_18)
	.align		4
.L_18:
        /*0070*/ 	.word	index@(_Z22BFS_Bottom_Up_DirectedPiS_S_ijjS_)
        /*0074*/ 	.word	0x00000000


	//----- nvinfo : EIATTR_MIN_STACK_SIZE
	.align		4
.L_19:
        /*0078*/ 	.byte	0x04, 0x12
        /*007a*/ 	.short	(.L_21 - .L_20)
	.align		4
.L_20:
        /*007c*/ 	.word	index@(_Z22BFS_Bottom_Up_DirectedPiS_S_ijjS_)
        /*0080*/ 	.word	0x00000000


	//----- nvinfo : EIATTR_MIN_STACK_SIZE
	.align		4
.L_21:
        /*0084*/ 	.byte	0x04, 0x12
        /*0086*/ 	.short	(.L_23 - .L_22)
	.align		4
.L_22:
        /*0088*/ 	.word	index@(_Z13BFS_Bottom_UpPiS_S_ijjS_)
        /*008c*/ 	.word	0x00000000


	//----- nvinfo : EIATTR_MIN_STACK_SIZE
	.align		4
.L_23:
        /*0090*/ 	.byte	0x04, 0x12
        /*0092*/ 	.short	(.L_25 - .L_24)
	.align		4
.L_24:
        /*0094*/ 	.word	index@(_Z12BFS_Top_DownPiS_S_iijS_)
        /*0098*/ 	.word	0x00000000


	//----- nvinfo : EIATTR_MIN_STACK_SIZE
	.align		4
.L_25:
        /*009c*/ 	.byte	0x04, 0x12
        /*009e*/ 	.short	(.L_27 - .L_26)
	.align		4
.L_26:
        /*00a0*/ 	.word	index@(_Z9Check_BFSPiiS_S_ji)
        /*00a4*/ 	.word	0x00000000


	//----- nvinfo : EIATTR_MIN_STACK_SIZE
	.align		4
.L_27:
        /*00a8*/ 	.byte	0x04, 0x12
        /*00aa*/ 	.short	(.L_29 - .L_28)
	.align		4
.L_28:
        /*00ac*/ 	.word	index@(_Z4INITPiS_S_jS_)
        /*00b0*/ 	.word	0x00000000
.L_29:


//--------------------- .nv.compat                --------------------------
	.section	.nv.compat,"",@"SHT_CUDA_COMPAT_INFO"
	.align	4
        /*0000*/ 	.byte	0x02, 0x09, 0x00, 0x00, 0x02, 0x02, 0x01, 0x00, 0x02, 0x05, 0x05, 0x00, 0x03, 0x07, 0x01, 0x01
        /*0010*/ 	.byte	0x02, 0x03, 0x00, 0x00, 0x02, 0x06, 0x01, 0x00, 0x04, 0x0b, 0x08, 0x00, 0x09, 0x00, 0x00, 0x00
        /*0020*/ 	.byte	0x00, 0x00, 0x00, 0x00


//--------------------- .nv.info._Z22BFS_Bottom_Up_DirectedPiS_S_ijjS_ --------------------------
	.section	.nv.info._Z22BFS_Bottom_Up_DirectedPiS_S_ijjS_,"",@"SHT_CUDA_INFO"
	.sectionflags	@""
	.align	4


	//----- nvinfo : EIATTR_CUDA_API_VERSION
	.align		4
        /*0000*/ 	.byte	0x04, 0x37
        /*0002*/ 	.short	(.L_31 - .L_30)
.L_30:
        /*0004*/ 	.word	0x00000082


	//----- nvinfo : EIATTR_KPARAM_INFO
	.align		4
.L_31:
        /*0008*/ 	.byte	0x04, 0x17
        /*000a*/ 	.short	(.L_33 - .L_32)
.L_32:
        /*000c*/ 	.word	0x00000000
        /*0010*/ 	.short	0x0006
        /*0012*/ 	.short	0x0028
        /*0014*/ 	.byte	0x00, 0xf5, 0x21, 0x00


	//----- nvinfo : EIATTR_KPARAM_INFO
	.align		4
.L_33:
        /*0018*/ 	.byte	0x04, 0x17
        /*001a*/ 	.short	(.L_35 - .L_34)
.L_34:
        /*001c*/ 	.word	0x00000000
        /*0020*/ 	.short	0x0005
        /*0022*/ 	.short	0x0020
        /*0024*/ 	.byte	0x00, 0xf0, 0x11, 0x00


	//----- nvinfo : EIATTR_KPARAM_INFO
	.align		4
.L_35:
        /*0028*/ 	.byte	0x04, 0x17
        /*002a*/ 	.short	(.L_37 - .L_36)
.L_36:
        /*002c*/ 	.word	0x00000000
        /*0030*/ 	.short	0x0004
        /*0032*/ 	.short	0x001c
        /*0034*/ 	.byte	0x00, 0xf0, 0x11, 0x00


	//----- nvinfo : EIATTR_KPARAM_INFO
	.align		4
.L_37:
        /*0038*/ 	.byte	0x04, 0x17
        /*003a*/ 	.short	(.L_39 - .L_38)
.L_38:
        /*003c*/ 	.word	0x00000000
        /*0040*/ 	.short	0x0003
        /*0042*/ 	.short	0x0018
        /*0044*/ 	.byte	0x00, 0xf0, 0x11, 0x00


	//----- nvinfo : EIATTR_KPARAM_INFO
	.align		4
.L_39:
        /*0048*/ 	.byte	0x04, 0x17
        /*004a*/ 	.short	(.L_41 - .L_40)
.L_40:
        /*004c*/ 	.word	0x00000000
        /*0050*/ 	.short	0x0002
        /*0052*/ 	.short	0x0010
        /*0054*/ 	.byte	0x00, 0xf5, 0x21, 0x00


	//----- nvinfo : EIATTR_KPARAM_INFO
	.align		4
.L_41:
        /*0058*/ 	.byte	0x04, 0x17
        /*005a*/ 	.short	(.L_43 - .L_42)
.L_42:
        /*005c*/ 	.word	0x00000000
        /*0060*/ 	.short	0x0001
        /*0062*/ 	.short	0x0008
        /*0064*/ 	.byte	0x00, 0xf5, 0x21, 0x00


	//----- nvinfo : EIATTR_KPARAM_INFO
	.align		4
.L_43:
        /*0068*/ 	.byte	0x04, 0x17
        /*006a*/ 	.short	(.L_45 - .L_44)
.L_44:
        /*006c*/ 	.word	0x00000000
        /*0070*/ 	.short	0x0000
        /*0072*/ 	.short	0x0000
        /*0074*/ 	.byte	0x00, 0xf5, 0x21, 0x00


	//----- nvinfo : EIATTR_SPARSE_MMA_MASK
	.align		4
.L_45:
        /*0078*/ 	.byte	0x03, 0x50
        /*007a*/ 	.short	0x0000


	//----- nvinfo : EIATTR_MAXREG_COUNT
	.align		4
        /*007c*/ 	.byte	0x03, 0x1b
        /*007e*/ 	.short	0x00ff


	//----- nvinfo : EIATTR_MERCURY_ISA_VERSION
	.align		4
        /*0080*/ 	.byte	0x03, 0x5f
        /*0082*/ 	.short	0x0101


	//----- nvinfo : EIATTR_INT_WARP_WIDE_INSTR_OFFSETS
	.align		4
        /*0084*/ 	.byte	0x04, 0x31
        /*0086*/ 	.short	(.L_47 - .L_46)


	//   ....[0]....
.L_46:
        /*0088*/ 	.word	0x000002b0


	//----- nvinfo : EIATTR_VRC_CTA_INIT_COUNT
	.align		4
.L_47:
        /*008c*/ 	.byte	0x02, 0x4a
	.zero		1
	.zero		1


	//----- nvinfo : EIATTR_EXIT_INSTR_OFFSETS
	.align		4
        /*0090*/ 	.byte	0x04, 0x1c
        /*0092*/ 	.short	(.L_49 - .L_48)


	//   ....[0]....
.L_48:
        /*0094*/ 	.word	0x00000070


	//   ....[1]....
        /*0098*/ 	.word	0x00000350


	//----- nvinfo : EIATTR_CRS_STACK_SIZE
	.align		4
.L_49:
        /*009c*/ 	.byte	0x04, 0x1e
        /*009e*/ 	.short	(.L_51 - .L_50)
.L_50:
        /*00a0*/ 	.word	0x00000000


	//----- nvinfo : EIATTR_CBANK_PARAM_SIZE
	.align		4
.L_51:
        /*00a4*/ 	.byte	0x03, 0x19
        /*00a6*/ 	.short	0x0030


	//----- nvinfo : EIATTR_PARAM_CBANK
	.align		4
        /*00a8*/ 	.byte	0x04, 0x0a
        /*00aa*/ 	.short	(.L_53 - .L_52)
	.align		4
.L_52:
        /*00ac*/ 	.word	index@(.nv.constant0._Z22BFS_Bottom_Up_DirectedPiS_S_ijjS_)
        /*00b0*/ 	.short	0x0380
        /*00b2*/ 	.short	0x0030


	//----- nvinfo : EIATTR_SW_WAR
	.align		4
.L_53:
        /*00b4*/ 	.byte	0x04, 0x36
        /*00b6*/ 	.short	(.L_55 - .L_54)
.L_54:
        /*00b8*/ 	.word	0x00000008
.L_55:


//--------------------- .nv.info._Z13BFS_Bottom_UpPiS_S_ijjS_ --------------------------
	.section	.nv.info._Z13BFS_Bottom_UpPiS_S_ijjS_,"",@"SHT_CUDA_INFO"
	.sectionflags	@""
	.align	4


	//----- nvinfo : EIATTR_CUDA_API_VERSION
	.align		4
        /*0000*/ 	.byte	0x04, 0x37
        /*0002*/ 	.short	(.L_57 - .L_56)
.L_56:
        /*0004*/ 	.word	0x00000082


	//----- nvinfo : EIATTR_KPARAM_INFO
	.align		4
.L_57:
        /*0008*/ 	.byte	0x04, 0x17
        /*000a*/ 	.short	(.L_59 - .L_58)
.L_58:
        /*000c*/ 	.word	0x00000000
        /*0010*/ 	.short	0x0006
        /*0012*/ 	.short	0x0028
        /*0014*/ 	.byte	0x00, 0xf5, 0x21, 0x00


	//----- nvinfo : EIATTR_KPARAM_INFO
	.align		4
.L_59:
        /*0018*/ 	.byte	0x04, 0x17
        /*001a*/ 	.short	(.L_61 - .L_60)
.L_60:
        /*001c*/ 	.word	0x00000000
        /*0020*/ 	.short	0x0005
        /*0022*/ 	.short	0x0020
        /*0024*/ 	.byte	0x00, 0xf0, 0x11, 0x00


	//----- nvinfo : EIATTR_KPARAM_INFO
	.align		4
.L_61:
        /*0028*/ 	.byte	0x04, 0x17
        /*002a*/ 	.short	(.L_63 - .L_62)
.L_62:
        /*002c*/ 	.word	0x00000000
        /*0030*/ 	.short	0x0004
        /*0032*/ 	.short	0x001c
        /*0034*/ 	.byte	0x00, 0xf0, 0x11, 0x00


	//----- nvinfo : EIATTR_KPARAM_INFO
	.align		4
.L_63:
        /*0038*/ 	.byte	0x04, 0x17
        /*003a*/ 	.short	(.L_65 - .L_64)
.L_64:
        /*003c*/ 	.word	0x00000000
        /*0040*/ 	.short	0x0003
        /*0042*/ 	.short	0x0018
        /*0044*/ 	.byte	0x00, 0xf0, 0x11, 0x00


	//----- nvinfo : EIATTR_KPARAM_INFO
	.align		4
.L_65:
        /*0048*/ 	.byte	0x04, 0x17
        /*004a*/ 	.short	(.L_67 - .L_66)
.L_66:
        /*004c*/ 	.word	0x00000000
        /*0050*/ 	.short	0x0002
        /*0052*/ 	.short	0x0010
        /*0054*/ 	.byte	0x00, 0xf5, 0x21, 0x00


	//----- nvinfo : EIATTR_KPARAM_INFO
	.align		4
.L_67:
        /*0058*/ 	.byte	0x04, 0x17
        /*005a*/ 	.short	(.L_69 - .L_68)
.L_68:
        /*005c*/ 	.word	0x00000000
        /*0060*/ 	.short	0x0001
        /*0062*/ 	.short	0x0008
        /*0064*/ 	.byte	0x00, 0xf5, 0x21, 0x00


	//----- nvinfo : EIATTR_KPARAM_INFO
	.align		4
.L_69:
        /*0068*/ 	.byte	0x04, 0x17
        /*006a*/ 	.short	(.L_71 - .L_70)
.L_70:
        /*006c*/ 	.word	0x00000000
        /*0070*/ 	.short	0x0000
        /*0072*/ 	.short	0x0000
        /*0074*/ 	.byte	0x00, 0xf5, 0x21, 0x00


	//----- nvinfo : EIATTR_SPARSE_MMA_MASK
	.align		4
.L_71:
        /*0078*/ 	.byte	0x03, 0x50
        /*007a*/ 	.short	0x0000


	//----- nvinfo : EIATTR_MAXREG_COUNT
	.align		4
        /*007c*/ 	.byte	0x03, 0x1b
        /*007e*/ 	.short	0x00ff


	//----- nvinfo : EIATTR_MERCURY_ISA_VERSION
	.align		4
        /*0080*/ 	.byte	0x03, 0x5f
        /*0082*/ 	.short	0x0101


	//----- nvinfo : EIATTR_INT_WARP_WIDE_INSTR_OFFSETS
	.align		4
        /*0084*/ 	.byte	0x04, 0x31
        /*0086*/ 	.short	(.L_73 - .L_72)


	//   ....[0]....
.L_72:
        /*0088*/ 	.word	0x000002b0


	//----- nvinfo : EIATTR_VRC_CTA_INIT_COUNT
	.align		4
.L_73:
        /*008c*/ 	.byte	0x02, 0x4a
	.zero		1
	.zero		1


	//----- nvinfo : EIATTR_EXIT_INSTR_OFFSETS
	.align		4
        /*0090*/ 	.byte	0x04, 0x1c
        /*0092*/ 	.short	(.L_75 - .L_74)


	//   ....[0]....
.L_74:
        /*0094*/ 	.word	0x00000070


	//   ....[1]....
        /*0098*/ 	.word	0x00000350


	//----- nvinfo : EIATTR_CRS_STACK_SIZE
	.align		4
.L_75:
        /*009c*/ 	.byte	0x04, 0x1e
        /*009e*/ 	.short	(.L_77 - .L_76)
.L_76:
        /*00a0*/ 	.word	0x00000000


	//----- nvinfo : EIATTR_CBANK_PARAM_SIZE
	.align		4
.L_77:
        /*00a4*/ 	.byte	0x03, 0x19
        /*00a6*/ 	.short	0x0030


	//----- nvinfo : EIATTR_PARAM_CBANK
	.align		4
        /*00a8*/ 	.byte	0x04, 0x0a
        /*00aa*/ 	.short	(.L_79 - .L_78)
	.align		4
.L_78:
        /*00ac*/ 	.word	index@(.nv.constant0._Z13BFS_Bottom_UpPiS_S_ijjS_)
        /*00b0*/ 	.short	0x0380
        /*00b2*/ 	.short	0x0030


	//----- nvinfo : EIATTR_SW_WAR
	.align		4
.L_79:
        /*00b4*/ 	.byte	0x04, 0x36
        /*00b6*/ 	.short	(.L_81 - .L_80)
.L_80:
        /*00b8*/ 	.word	0x00000008
.L_81:


//--------------------- .nv.info._Z12BFS_Top_DownPiS_S_iijS_ --------------------------
	.section	.nv.info._Z12BFS_Top_DownPiS_S_iijS_,"",@"SHT_CUDA_INFO"
	.sectionflags	@""
	.align	4


	//----- nvinfo : EIATTR_CUDA_API_VERSION
	.align		4
        /*0000*/ 	.byte	0x04, 0x37
        /*0002*/ 	.short	(.L_83 - .L_82)
.L_82:
        /*0004*/ 	.word	0x00000082


	//----- nvinfo : EIATTR_KPARAM_INFO
	.align		4
.L_83:
        /*0008*/ 	.byte	0x04, 0x17
        /*000a*/ 	.short	(.L_85 - .L_84)
.L_84:
        /*000c*/ 	.word	0x00000000
        /*0010*/ 	.short	0x0006
        /*0012*/ 	.short	0x0028
        /*0014*/ 	.byte	0x00, 0xf5, 0x21, 0x00


	//----- nvinfo : EIATTR_KPARAM_INFO
	.align		4
.L_85:
        /*0018*/ 	.byte	0x04, 0x17
        /*001a*/ 	.short	(.L_87 - .L_86)
.L_86:
        /*001c*/ 	.word	0x00000000
        /*0020*/ 	.short	0x0005
        /*0022*/ 	.short	0x0020
        /*0024*/ 	.byte	0x00, 0xf0, 0x11, 0x00


	//----- nvinfo : EIATTR_KPARAM_INFO
	.align		4
.L_87:
        /*0028*/ 	.byte	0x04, 0x17
        /*002a*/ 	.short	(.L_89 - .L_88)
.L_88:
        /*002c*/ 	.word	0x00000000
        /*0030*/ 	.short	0x0004
        /*0032*/ 	.short	0x001c
        /*0034*/ 	.byte	0x00, 0xf0, 0x11, 0x00


	//----- nvinfo : EIATTR_KPARAM_INFO
	.align		4
.L_89:
        /*0038*/ 	.byte	0x04, 0x17
        /*003a*/ 	.short	(.L_91 - .L_90)
.L_90:
        /*003c*/ 	.word	0x00000000
        /*0040*/ 	.short	0x0003
        /*0042*/ 	.short	0x0018
        /*0044*/ 	.byte	0x00, 0xf0, 0x11, 0x00


	//----- nvinfo : EIATTR_KPARAM_INFO
	.align		4
.L_91:
        /*0048*/ 	.byte	0x04, 0x17
        /*004a*/ 	.short	(.L_93 - .L_92)
.L_92:
        /*004c*/ 	.word	0x00000000
        /*0050*/ 	.short	0x0002
        /*0052*/ 	.short	0x0010
        /*0054*/ 	.byte	0x00, 0xf5, 0x21, 0x00


	//----- nvinfo : EIATTR_KPARAM_INFO
	.align		4
.L_93:
        /*0058*/ 	.byte	0x04, 0x17
        /*005a*/ 	.short	(.L_95 - .L_94)
.L_94:
        /*005c*/ 	.word	0x00000000
        /*0060*/ 	.short	0x0001
        /*0062*/ 	.short	0x0008
        /*0064*/ 	.byte	0x00, 0xf5, 0x21, 0x00


	//----- nvinfo : EIATTR_KPARAM_INFO
	.align		4
.L_95:
        /*0068*/ 	.byte	0x04, 0x17
        /*006a*/ 	.short	(.L_97 - .L_96)
.L_96:
        /*006c*/ 	.word	0x00000000
        /*0070*/ 	.short	0x0000
        /*0072*/ 	.short	0x0000
        /*0074*/ 	.byte	0x00, 0xf5, 0x21, 0x00


	//----- nvinfo : EIATTR_SPARSE_MMA_MASK
	.align		4
.L_97:
        /*0078*/ 	.byte	0x03, 0x50
        /*007a*/ 	.short	0x0000


	//----- nvinfo : EIATTR_MAXREG_COUNT
	.align		4
        /*007c*/ 	.byte	0x03, 0x1b
        /*007e*/ 	.short	0x00ff


	//----- nvinfo : EIATTR_MERCURY_ISA_VERSION
	.align		4
        /*0080*/ 	.byte	0x03, 0x5f
        /*0082*/ 	.short	0x0101


	//----- nvinfo : EIATTR_INT_WARP_WIDE_INSTR_OFFSETS
	.align		4
        /*0084*/ 	.byte	0x04, 0x31
        /*0086*/ 	.short	(.L_99 - .L_98)


	//   ....[0]....
.L_98:
        /*0088*/ 	.word	0x00000190


	//----- nvinfo : EIATTR_VRC_CTA_INIT_COUNT
	.align		4
.L_99:
        /*008c*/ 	.byte	0x02, 0x4a
	.zero		1
	.zero		1


	//----- nvinfo : EIATTR_EXIT_INSTR_OFFSETS
	.align		4
        /*0090*/ 	.byte	0x04, 0x1c
        /*0092*/ 	.short	(.L_101 - .L_100)


	//   ....[0]....
.L_100:
        /*0094*/ 	.word	0x00000070


	//   ....[1]....
        /*0098*/ 	.word	0x00000660


	//----- nvinfo : EIATTR_CRS_STACK_SIZE
	.align		4
.L_101:
        /*009c*/ 	.byte	0x04, 0x1e
        /*009e*/ 	.short	(.L_103 - .L_102)
.L_102:
        /*00a0*/ 	.word	0x00000000


	//----- nvinfo : EIATTR_CBANK_PARAM_SIZE
	.align		4
.L_103:
        /*00a4*/ 	.byte	0x03, 0x19
        /*00a6*/ 	.short	0x0030


	//----- nvinfo : EIATTR_PARAM_CBANK
	.align		4
        /*00a8*/ 	.byte	0x04, 0x0a
        /*00aa*/ 	.short	(.L_105 - .L_104)
	.align		4
.L_104:
        /*00ac*/ 	.word	index@(.nv.constant0._Z12BFS_Top_DownPiS_S_iijS_)
        /*00b0*/ 	.short	0x0380
        /*00b2*/ 	.short	0x0030


	//----- nvinfo : EIATTR_SW_WAR
	.align		4
.L_105:
        /*00b4*/ 	.byte	0x04, 0x36
        /*00b6*/ 	.short	(.L_107 - .L_106)
.L_106:
        /*00b8*/ 	.word	0x00000008
.L_107:


//--------------------- .nv.info._Z9Check_BFSPiiS_S_ji --------------------------
	.section	.nv.info._Z9Check_BFSPiiS_S_ji,"",@"SHT_CUDA_INFO"
	.sectionflags	@""
	.align	4


	//----- nvinfo : EIATTR_CUDA_API_VERSION
	.align		4
        /*0000*/ 	.byte	0x04, 0x37
        /*0002*/ 	.short	(.L_109 - .L_108)
.L_108:
        /*0004*/ 	.word	0x00000082


	//----- nvinfo : EIATTR_KPARAM_INFO
	.align		4
.L_109:
        /*0008*/ 	.byte	0x04, 0x17
        /*000a*/ 	.short	(.L_111 - .L_110)
.L_110:
        /*000c*/ 	.word	0x00000000
        /*0010*/ 	.short	0x0005
        /*0012*/ 	.short	0x0024
        /*0014*/ 	.byte	0x00, 0xf0, 0x11, 0x00


	//----- nvinfo : EIATTR_KPARAM_INFO
	.align		4
.L_111:
        /*0018*/ 	.byte	0x04, 0x17
        /*001a*/ 	.short	(.L_113 - .L_112)
.L_112:
        /*001c*/ 	.word	0x00000000
        /*0020*/ 	.short	0x0004
        /*0022*/ 	.short	0x0020
        /*0024*/ 	.byte	0x00, 0xf0, 0x11, 0x00


	//----- nvinfo : EIATTR_KPARAM_INFO
	.align		4
.L_113:
        /*0028*/ 	.byte	0x04, 0x17
        /*002a*/ 	.short	(.L_115 - .L_114)
.L_114:
        /*002c*/ 	.word	0x00000000
        /*0030*/ 	.short	0x0003
        /*0032*/ 	.short	0x0018
        /*0034*/ 	.byte	0x00, 0xf5, 0x21, 0x00


	//----- nvinfo : EIATTR_KPARAM_INFO
	.align		4
.L_115:
        /*0038*/ 	.byte	0x04, 0x17
        /*003a*/ 	.short	(.L_117 - .L_116)
.L_116:
        /*003c*/ 	.word	0x00000000
        /*0040*/ 	.short	0x0002
        /*0042*/ 	.short	0x0010
        /*0044*/ 	.byte	0x00, 0xf5, 0x21, 0x00


	//----- nvinfo : EIATTR_KPARAM_INFO
	.align		4
.L_117:
        /*0048*/ 	.byte	0x04, 0x17
        /*004a*/ 	.short	(.L_119 - .L_118)
.L_118:
        /*004c*/ 	.word	0x00000000
        /*0050*/ 	.short	0x0001
        /*0052*/ 	.short	0x0008
        /*0054*/ 	.byte	0x00, 0xf0, 0x11, 0x00


	//----- nvinfo : EIATTR_KPARAM_INFO
	.align		4
.L_119:
        /*0058*/ 	.byte	0x04, 0x17
        /*005a*/ 	.short	(.L_121 - .L_120)
.L_120:
        /*005c*/ 	.word	0x00000000
        /*0060*/ 	.short	0x0000
        /*0062*/ 	.short	0x0000
        /*0064*/ 	.byte	0x00, 0xf5, 0x21, 0x00


	//----- nvinfo : EIATTR_SPARSE_MMA_MASK
	.align		4
.L_121:
        /*0068*/ 	.byte	0x03, 0x50
        /*006a*/ 	.short	0x0000


	//----- nvinfo : EIATTR_MAXREG_COUNT
	.align		4
        /*006c*/ 	.byte	0x03, 0x1b
        /*006e*/ 	.short	0x00ff


	//----- nvinfo : EIATTR_MERCURY_ISA_VERSION
	.align		4
        /*0070*/ 	.byte	0x03, 0x5f
        /*0072*/ 	.short	0x0101


	//----- nvinfo : EIATTR_INT_WARP_WIDE_INSTR_OFFSETS
	.align		4
        /*0074*/ 	.byte	0x04, 0x31
        /*0076*/ 	.short	(.L_123 - .L_122)


	//   ....[0]....
.L_122:
        /*0078*/ 	.word	0x00000170


	//   ....[1]....
        /*007c*/ 	.word	0x00000230


	//----- nvinfo : EIATTR_VRC_CTA_INIT_COUNT
	.align		4
.L_123:
        /*0080*/ 	.byte	0x02, 0x4a
	.zero		1
	.zero		1


	//----- nvinfo : EIATTR_EXIT_INSTR_OFFSETS
	.align		4
        /*0084*/ 	.byte	0x04, 0x1c
        /*0086*/ 	.short	(.L_125 - .L_124)


	//   ....[0]....
.L_124:
        /*0088*/ 	.word	0x000000a0


	//   ....[1]....
        /*008c*/ 	.word	0x000002d0


	//----- nvinfo : EIATTR_CRS_STACK_SIZE
	.align		4
.L_125:
        /*0090*/ 	.byte	0x04, 0x1e
        /*0092*/ 	.short	(.L_127 - .L_126)
.L_126:
        /*0094*/ 	.word	0x00000000


	//----- nvinfo : EIATTR_CBANK_PARAM_SIZE
	.align		4
.L_127:
        /*0098*/ 	.byte	0x03, 0x19
        /*009a*/ 	.short	0x0028


	//----- nvinfo : EIATTR_PARAM_CBANK
	.align		4
        /*009c*/ 	.byte	0x04, 0x0a
        /*009e*/ 	.short	(.L_129 - .L_128)
	.align		4
.L_128:
        /*00a0*/ 	.word	index@(.nv.constant0._Z9Check_BFSPiiS_S_ji)
        /*00a4*/ 	.short	0x0380
        /*00a6*/ 	.short	0x0028


	//----- nvinfo : EIATTR_SW_WAR
	.align		4
.L_129:
        /*00a8*/ 	.byte	0x04, 0x36
        /*00aa*/ 	.short	(.L_131 - .L_130)
.L_130:
        /*00ac*/ 	.word	0x00000008
.L_131:


//--------------------- .nv.info._Z4INITPiS_S_jS_ --------------------------
	.section	.nv.info._Z4INITPiS_S_jS_,"",@"SHT_CUDA_INFO"
	.sectionflags	@""
	.align	4


	//----- nvinfo : EIATTR_CUDA_API_VERSION
	.align		4
        /*0000*/ 	.byte	0x04, 0x37
        /*0002*/ 	.short	(.L_133 - .L_132)
.L_132:
        /*0004*/ 	.word	0x00000082


	//----- nvinfo : EIATTR_KPARAM_INFO
	.align		4
.L_133:
        /*0008*/ 	.byte	0x04, 0x17
        /*000a*/ 	.short	(.L_135 - .L_134)
.L_134:
        /*000c*/ 	.word	0x00000000
        /*0010*/ 	.short	0x0004
        /*0012*/ 	.short	0x0020
        /*0014*/ 	.byte	0x00, 0xf5, 0x21, 0x00


	//----- nvinfo : EIATTR_KPARAM_INFO
	.align		4
.L_135:
        /*0018*/ 	.byte	0x04, 0x17
        /*001a*/ 	.short	(.L_137 - .L_136)
.L_136:
        /*001c*/ 	.word	0x00000000
        /*0020*/ 	.short	0x0003
        /*0022*/ 	.short	0x0018
        /*0024*/ 	.byte	0x00, 0xf0, 0x11, 0x00


	//----- nvinfo : EIATTR_KPARAM_INFO
	.align		4
.L_137:
        /*0028*/ 	.byte	0x04, 0x17
        /*002a*/ 	.short	(.L_139 - .L_138)
.L_138:
        /*002c*/ 	.word	0x00000000
        /*0030*/ 	.short	0x0002
        /*0032*/ 	.short	0x0010
        /*0034*/ 	.byte	0x00, 0xf5, 0x21, 0x00


	//----- nvinfo : EIATTR_KPARAM_INFO
	.align		4
.L_139:
        /*0038*/ 	.byte	0x04, 0x17
        /*003a*/ 	.short	(.L_141 - .L_140)
.L_140:
        /*003c*/ 	.word	0x00000000
        /*0040*/ 	.short	0x0001
        /*0042*/ 	.short	0x0008
        /*0044*/ 	.byte	0x00, 0xf5, 0x21, 0x00


	//----- nvinfo : EIATTR_KPARAM_INFO
	.align		4
.L_141:
        /*0048*/ 	.byte	0x04, 0x17
        /*004a*/ 	.short	(.L_143 - .L_142)
.L_142:
        /*004c*/ 	.word	0x00000000
        /*0050*/ 	.short	0x0000
        /*0052*/ 	.short	0x0000
        /*0054*/ 	.byte	0x00, 0xf5, 0x21, 0x00


	//----- nvinfo : EIATTR_SPARSE_MMA_MASK
	.align		4
.L_143:
        /*0058*/ 	.byte	0x03, 0x50
        /*005a*/ 	.short	0x0000


	//----- nvinfo : EIATTR_MAXREG_COUNT
	.align		4
        /*005c*/ 	.byte	0x03, 0x1b
        /*005e*/ 	.short	0x00ff


	//----- nvinfo : EIATTR_MERCURY_ISA_VERSION
	.align		4
        /*0060*/ 	.byte	0x03, 0x5f
        /*0062*/ 	.short	0x0101


	//----- nvinfo : EIATTR_INT_WARP_WIDE_INSTR_OFFSETS
	.align		4
        /*0064*/ 	.byte	0x04, 0x31
        /*0066*/ 	.short	(.L_145 - .L_144)


	//   ....[0]....
.L_144:
        /*0068*/ 	.word	0x00000100


	//----- nvinfo : EIATTR_VRC_CTA_INIT_COUNT
	.align		4
.L_145:
        /*006c*/ 	.byte	0x02, 0x4a
	.zero		1
	.zero		1


	//----- nvinfo : EIATTR_EXIT_INSTR_OFFSETS
	.align		4
        /*0070*/ 	.byte	0x04, 0x1c
        /*0072*/ 	.short	(.L_147 - .L_146)


	//   ....[0]....
.L_146:
        /*0074*/ 	.word	0x00000190


	//----- nvinfo : EIATTR_CBANK_PARAM_SIZE
	.align		4
.L_147:
        /*0078*/ 	.byte	0x03, 0x19
        /*007a*/ 	.short	0x0028


	//----- nvinfo : EIATTR_PARAM_CBANK
	.align		4
        /*007c*/ 	.byte	0x04, 0x0a
        /*007e*/ 	.short	(.L_149 - .L_148)
	.align		4
.L_148:
        /*0080*/ 	.word	index@(.nv.constant0._Z4INITPiS_S_jS_)
        /*0084*/ 	.short	0x0380
        /*0086*/ 	.short	0x0028


	//----- nvinfo : EIATTR_SW_WAR
	.align		4
.L_149:
        /*0088*/ 	.byte	0x04, 0x36
        /*008a*/ 	.short	(.L_151 - .L_150)
.L_150:
        /*008c*/ 	.word	0x00000008
.L_151:


//--------------------- .nv.callgraph             --------------------------
	.section	.nv.callgraph,"",@"SHT_CUDA_CALLGRAPH"
	.align	4
	.sectionentsize	8
	.align		4
        /*0000*/ 	.word	0x00000000
	.align		4
        /*0004*/ 	.word	0xffffffff
	.align		4
        /*0008*/ 	.word	0x00000000
	.align		4
        /*000c*/ 	.word	0xfffffffe
	.align		4
        /*0010*/ 	.word	0x00000000
	.align		4
        /*0014*/ 	.word	0xfffffffd
	.align		4
        /*0018*/ 	.word	0x00000000
	.align		4
        /*001c*/ 	.word	0xfffffffc


//--------------------- .text._Z22BFS_Bottom_Up_DirectedPiS_S_ijjS_ --------------------------
	.section	.text._Z22BFS_Bottom_Up_DirectedPiS_S_ijjS_,"ax",@progbits
	.align	128
        .global         _Z22BFS_Bottom_Up_DirectedPiS_S_ijjS_
        .type           _Z22BFS_Bottom_Up_DirectedPiS_S_ijjS_,@function
        .size           _Z22BFS_Bottom_Up_DirectedPiS_S_ijjS_,(.L_x_27 - _Z22BFS_Bottom_Up_DirectedPiS_S_ijjS_)
        .other          _Z22BFS_Bottom_Up_DirectedPiS_S_ijjS_,@"STO_CUDA_ENTRY STV_DEFAULT"
_Z22BFS_Bottom_Up_DirectedPiS_S_ijjS_:
.text._Z22BFS_Bottom_Up_DirectedPiS_S_ijjS_:
[----:B------:R-:W-:Y:S01]  /*0000*/  LDC R1, c[0x0][0x37c] ;  /* 0x0000df00ff017b82 */ /* 0x000fe20000000800 */
[----:B------:R-:W0:Y:S07]  /*0010*/  S2R R3, SR_TID.X ;  /* 0x0000000000037919 */ /* 0x000e2e0000002100 */
[----:B------:R-:W0:Y:S01]  /*0020*/  S2UR UR4, SR_CTAID.X ;  /* 0x00000000000479c3 */ /* 0x000e220000002500 */
[----:B------:R-:W1:Y:S07]  /*0030*/  LDCU UR5, c[0x0][0x39c] ;  /* 0x00007380ff0577ac */ /* 0x000e6e0008000800 */
[----:B------:R-:W0:Y:S02]  /*0040*/  LDC R0, c[0x0][0x360] ;  /* 0x0000d800ff007b82 */ /* 0x000e240000000800 */
[----:B0-----:R-:W-:-:S05]  /*0050*/  IMAD R0, R0, UR4, R3 ;  /* 0x0000000400007c24 */ /* 0x001fca000f8e0203 */
[----:B-1----:R-:W-:-:S13]  /*0060*/  ISETP.GE.U32.AND P0, PT, R0, UR5, PT ;  /* 0x0000000500007c0c */ /* 0x002fda000bf06070 */
[----:B------:R-:W-:Y:S05]  /*0070*/  @P0 EXIT ;  /* 0x000000000000094d */ /* 0x000fea0003800000 */
[----:B------:R-:W0:Y:S01]  /*0080*/  LDC R13, c[0x0][0x398] ;  /* 0x0000e600ff0d7b82 */ /* 0x000e220000000800 */
[----:B------:R-:W1:Y:S01]  /*0090*/  LDCU.64 UR4, c[0x0][0x358] ;  /* 0x00006b00ff0477ac */ /* 0x000e620008000a00 */
[----:B------:R-:W2:Y:S02]  /*00a0*/  LDCU UR8, c[0x0][0x398] ;  /* 0x00007300ff0877ac */ /* 0x000ea40008000800 */
[----:B012---:R-:W-:-:S07]  /*00b0*/  VIADD R13, R13, 0x1 ;  /* 0x000000010d0d7836 */ /* 0x007fce0000000000 */
.L_x_5:
[----:B--2---:R-:W0:Y:S01]  /*00c0*/  LDC.64 R2, c[0x0][0x390] ;  /* 0x0000e400ff027b82 */ /* 0x004e220000000a00 */
[----:B------:R-:W1:Y:S01]  /*00d0*/  LDCU UR6, c[0x0][0x3a0] ;  /* 0x00007400ff0677ac */ /* 0x000e620008000800 */
[----:B------:R-:W2:Y:S01]  /*00e0*/  LDCU UR7, c[0x0][0x39c] ;  /* 0x00007380ff0777ac */ /* 0x000ea20008000800 */
[----:B0-----:R-:W-:-:S05]  /*00f0*/  IMAD.WIDE R2, R0, 0x4, R2 ;  /* 0x0000000400027825 */ /* 0x001fca00078e0202 */
[----:B------:R-:W3:Y:S01]  /*0100*/  LDG.E R4, desc[UR4][R2.64] ;  /* 0x0000000402047981 */ /* 0x000ee2000c1e1900 */
[----:B------:R-:W-:Y:S01]  /*0110*/  MOV R7, R0 ;  /* 0x0000000000077202 */ /* 0x000fe20000000f00 */
[----:B-1----:R-:W-:Y:S01]  /*0120*/  VIADD R0, R0, UR6 ;  /* 0x0000000600007c36 */ /* 0x002fe20008000000 */
[----:B------:R-:W-:Y:S04]  /*0130*/  BSSY.RECONVERGENT B0, `(.L_x_0) ;  /* 0x0000020000007945 */ /* 0x000fe80003800200 */
[----:B--2---:R-:W-:Y:S02]  /*0140*/  ISETP.GE.U32.AND P0, PT, R0, UR7, PT ;  /* 0x0000000700007c0c */ /* 0x004fe4000bf06070 */
[----:B---3--:R-:W-:-:S13]  /*0150*/  ISETP.NE.AND P1, PT, R4, -0x1, PT ;  /* 0xffffffff0400780c */ /* 0x008fda0003f25270 */
[----:B------:R-:W-:Y:S05]  /*0160*/  @P1 BRA `(.L_x_1) ;  /* 0x0000000000701947 */ /* 0x000fea0003800000 */
[----:B------:R-:W0:Y:S02]  /*0170*/  LDC.64 R4, c[0x0][0x388] ;  /* 0x0000e200ff047b82 */ /* 0x000e240000000a00 */
[----:B0-----:R-:W-:-:S05]  /*0180*/  IMAD.WIDE R4, R7, 0x4, R4 ;  /* 0x0000000407047825 */ /* 0x001fca00078e0204 */
[----:B------:R-:W2:Y:S04]  /*0190*/  LDG.E R8, desc[UR4][R4.64] ;  /* 0x0000000404087981 */ /* 0x000ea8000c1e1900 */
[----:B------:R-:W2:Y:S02]  /*01a0*/  LDG.E R12, desc[UR4][R4.64+0x4] ;  /* 0x00000404040c7981 */ /* 0x000ea4000c1e1900 */
[----:B--2---:R-:W-:-:S13]  /*01b0*/  ISETP.GE.AND P1, PT, R8, R12, PT ;  /* 0x0000000c0800720c */ /* 0x004fda0003f26270 */
[----:B------:R-:W-:Y:S05]  /*01c0*/  @P1 BRA `(.L_x_1) ;  /* 0x0000000000581947 */ /* 0x000fea0003800000 */
[----:B------:R-:W0:Y:S01]  /*01d0*/  LDC.64 R4, c[0x0][0x390] ;  /* 0x0000e400ff047b82 */ /* 0x000e220000000a00 */
[----:B------:R-:W-:-:S07]  /*01e0*/  MOV R15, R8 ;  /* 0x00000008000f7202 */ /* 0x000fce0000000f00 */
[----:B------:R-:W1:Y:S02]  /*01f0*/  LDC.64 R6, c[0x0][0x380] ;  /* 0x0000e000ff067b82 */ /* 0x000e640000000a00 */
.L_x_4:
[----:B-12---:R-:W-:-:S06]  /*0200*/  IMAD.WIDE R8, R15, 0x4, R6 ;  /* 0x000000040f087825 */ /* 0x006fcc00078e0206 */
[----:B------:R-:W0:Y:S02]  /*0210*/  LDG.E R9, desc[UR4][R8.64] ;  /* 0x0000000408097981 */ /* 0x000e24000c1e1900 */
[----:B0-----:R-:W-:-:S06]  /*0220*/  IMAD.WIDE R10, R9, 0x4, R4 ;  /* 0x00000004090a7825 */ /* 0x001fcc00078e0204 */
[----:B------:R-:W2:Y:S01]  /*0230*/  LDG.E R10, desc[UR4][R10.64] ;  /* 0x000000040a0a7981 */ /* 0x000ea2000c1e1900 */
[----:B------:R-:W-:Y:S01]  /*0240*/  VIADD R15, R15, 0x1 ;  /* 0x000000010f0f7836 */ /* 0x000fe20000000000 */
[----:B------:R-:W-:Y:S04]  /*0250*/  BSSY.RECONVERGENT B1, `(.L_x_2) ;  /* 0x000000c000017945 */ /* 0x000fe80003800200 */
[----:B------:R-:W-:Y:S02]  /*0260*/  ISETP.LT.AND P3, PT, R15, R12, PT ;  /* 0x0000000c0f00720c */ /* 0x000fe40003f61270 */
[----:B--2---:R-:W-:-:S13]  /*0270*/  ISETP.NE.AND P1, PT, R10, UR8, PT ;  /* 0x000000080a007c0c */ /* 0x004fda000bf25270 */
[----:B------:R-:W-:Y:S05]  /*0280*/  @P1 BRA `(.L_x_3) ;  /* 0x0000000000201947 */ /* 0x000fea0003800000 */
[----:B------:R-:W0:Y:S01]  /*0290*/  S2R R10, SR_LANEID ;  /* 0x00000000000a7919 */ /* 0x000e220000000000 */
[----:B------:R-:W1:Y:S01]  /*02a0*/  LDC.64 R8, c[0x0][0x3a8] ;  /* 0x0000ea00ff087b82 */ /* 0x000e620000000a00 */
[----:B------:R-:W-:Y:S02]  /*02b0*/  VOTEU.ANY UR6, UPT, PT ;  /* 0x0000000000067886 */ /* 0x000fe400038e0100 */
[----:B------:R-:W-:Y:S02]  /*02c0*/  UFLO.U32 UR7, UR6 ;  /* 0x00000006000772bd */ /* 0x000fe400080e0000 */
[----:B------:R-:W1:Y:S01]  /*02d0*/  POPC R11, UR6 ;  /* 0x00000006000b7d09 */ /* 0x000e620008000000 */
[----:B------:R2:W-:Y:S03]  /*02e0*/  STG.E desc[UR4][R2.64], R13 ;  /* 0x0000000d02007986 */ /* 0x0005e6000c101904 */
[----:B0-----:R-:W-:-:S13]  /*02f0*/  ISETP.EQ.U32.AND P2, PT, R10, UR7, PT ;  /* 0x000000070a007c0c */ /* 0x001fda000bf42070 */
[----:B-1----:R2:W-:Y:S02]  /*0300*/  @P2 REDG.E.ADD.STRONG.GPU desc[UR4][R8.64], R11 ;  /* 0x0000000b0800298e */ /* 0x0025e4000c12e104 */
.L_x_3:
[----:B------:R-:W-:Y:S05]  /*0310*/  BSYNC.RECONVERGENT B1 ;  /* 0x0000000000017941 */ /* 0x000fea0003800200 */
.L_x_2:
[----:B------:R-:W-:Y:S05]  /*0320*/  @P1 BRA P3, `(.L_x_4) ;  /* 0xfffffffc00b41947 */ /* 0x000fea000183ffff */
.L_x_1:
[----:B------:R-:W-:Y:S05]  /*0330*/  BSYNC.RECONVERGENT B0 ;  /* 0x0000000000007941 */ /* 0x000fea0003800200 */
.L_x_0:
[----:B------:R-:W-:Y:S05]  /*0340*/  @!P0 BRA `(.L_x_5) ;  /* 0xfffffffc005c8947 */ /* 0x000fea000383ffff */
[----:B------:R-:W-:Y:S05]  /*0350*/  EXIT ;  /* 0x000000000000794d */ /* 0x000fea0003800000 */
.L_x_6:
[----:B------:R-:W-:-:S00]  /*0360*/  BRA `(.L_x_6) ;  /* 0xfffffffc00fc7947 */ /* 0x000fc0000383ffff */
[----:B------:R-:W-:-:S00]  /*0370*/  NOP ;  /* 0x0000000000007918 */ /* 0x000fc00000000000 */
        /* <DEDUP_REMOVED lines=8> */
.L_x_27:


//--------------------- .text._Z13BFS_Bottom_UpPiS_S_ijjS_ --------------------------
	.section	.text._Z13BFS_Bottom_UpPiS_S_ijjS_,"ax",@progbits
	.align	128
        .global         _Z13BFS_Bottom_UpPiS_S_ijjS_
        .type           _Z13BFS_Bottom_UpPiS_S_ijjS_,@function
        .size           _Z13BFS_Bottom_UpPiS_S_ijjS_,(.L_x_28 - _Z13BFS_Bottom_UpPiS_S_ijjS_)
        .other          _Z13BFS_Bottom_UpPiS_S_ijjS_,@"STO_CUDA_ENTRY STV_DEFAULT"
_Z13BFS_Bottom_UpPiS_S_ijjS_:
.text._Z13BFS_Bottom_UpPiS_S_ijjS_:
        /* <DEDUP_REMOVED lines=12> */
.L_x_12:
        /* <DEDUP_REMOVED lines=20> */
.L_x_11:
        /* <DEDUP_REMOVED lines=17> */
.L_x_10:
[----:B------:R-:W-:Y:S05]  /*0310*/  BSYNC.RECONVERGENT B1 ;  /* 0x0000000000017941 */ /* 0x000fea0003800200 */
.L_x_9:
[----:B------:R-:W-:Y:S05]  /*0320*/  @P1 BRA P3, `(.L_x_11) ;  /* 0xfffffffc00b41947 */ /* 0x000fea000183ffff */
.L_x_8:
[----:B------:R-:W-:Y:S05]  /*0330*/  BSYNC.RECONVERGENT B0 ;  /* 0x0000000000007941 */ /* 0x000fea0003800200 */
.L_x_7:
[----:B------:R-:W-:Y:S05]  /*0340*/  @!P0 BRA `(.L_x_12) ;  /* 0xfffffffc005c8947 */ /* 0x000fea000383ffff */
[----:B------:R-:W-:Y:S05]  /*0350*/  EXIT ;  /* 0x000000000000794d */ /* 0x000fea0003800000 */
.L_x_13:
        /* <DEDUP_REMOVED lines=10> */
.L_x_28:


//--------------------- .text._Z12BFS_Top_DownPiS_S_iijS_ --------------------------
	.section	.text._Z12BFS_Top_DownPiS_S_iijS_,"ax",@progbits
	.align	128
        .global         _Z12BFS_Top_DownPiS_S_iijS_
        .type           _Z12BFS_Top_DownPiS_S_iijS_,@function
        .size           _Z12BFS_Top_DownPiS_S_iijS_,(.L_x_29 - _Z12BFS_Top_DownPiS_S_iijS_)
        .other          _Z12BFS_Top_DownPiS_S_iijS_,@"STO_CUDA_ENTRY STV_DEFAULT"
_Z12BFS_Top_DownPiS_S_iijS_:
.text._Z12BFS_Top_DownPiS_S_iijS_:
[----:B------:R-:W-:Y:S01]  /*0000*/  LDC R1, c[0x0][0x37c] ;  /* 0x0000df00ff017b82 */ /* 0x000fe20000000800 */
[----:B------:R-:W0:Y:S07]  /*0010*/  S2R R3, SR_TID.X ;  /* 0x0000000000037919 */ /* 0x000e2e0000002100 */
[----:B------:R-:W0:Y:S01]  /*0020*/  S2UR UR4, SR_CTAID.X ;  /* 0x00000000000479c3 */ /* 0x000e220000002500 */
[----:B------:R-:W1:Y:S07]  /*0030*/  LDCU UR5, c[0x0][0x39c] ;  /* 0x00007380ff0577ac */ /* 0x000e6e0008000800 */
[----:B------:R-:W0:Y:S02]  /*0040*/  LDC R0, c[0x0][0x360] ;  /* 0x0000d800ff007b82 */ /* 0x000e240000000800 */
[----:B0-----:R-:W-:-:S05]  /*0050*/  IMAD R0, R0, UR4, R3 ;  /* 0x0000000400007c24 */ /* 0x001fca000f8e0203 */
[----:B-1----:R-:W-:-:S13]  /*0060*/  ISETP.GE.AND P0, PT, R0, UR5, PT ;  /* 0x0000000500007c0c */ /* 0x002fda000bf06270 */
[----:B------:R-:W-:Y:S05]  /*0070*/  @P0 EXIT ;  /* 0x000000000000094d */ /* 0x000fea0003800000 */
[----:B------:R-:W0:Y:S01]  /*0080*/  LDCU.64 UR4, c[0x0][0x380] ;  /* 0x00007000ff0477ac */ /* 0x000e220008000a00 */
[----:B------:R-:W1:Y:S01]  /*0090*/  LDCU.64 UR6, c[0x0][0x358] ;  /* 0x00006b00ff0677ac */ /* 0x000e620008000a00 */
[----:B0-----:R-:W-:-:S04]  /*00a0*/  UIADD3 UR4, UP0, UPT, UR4, 0x8, URZ ;  /* 0x0000000804047890 */ /* 0x001fc8000ff1e0ff */
[----:B-1----:R-:W-:-:S12]  /*00b0*/  UIADD3.X UR5, UPT, UPT, URZ, UR5, URZ, UP0, !UPT ;  /* 0x00000005ff057290 */ /* 0x002fd800087fe4ff */
.L_x_19:
[----:B------:R-:W0:Y:S01]  /*00c0*/  LDC.64 R4, c[0x0][0x390] ;  /* 0x0000e400ff047b82 */ /* 0x000e220000000a00 */
[----:B------:R-:W1:Y:S01]  /*00d0*/  LDCU.64 UR8, c[0x0][0x398] ;  /* 0x00007300ff0877ac */ /* 0x000e620008000a00 */
[----:B------:R-:W2:Y:S01]  /*00e0*/  LDCU UR10, c[0x0][0x3a0] ;  /* 0x00007400ff0a77ac */ /* 0x000ea20008000800 */
[----:B0-----:R-:W-:-:S05]  /*00f0*/  IMAD.WIDE R10, R0, 0x4, R4 ;  /* 0x00000004000a7825 */ /* 0x001fca00078e0204 */
[----:B------:R-:W3:Y:S01]  /*0100*/  LDG.E R2, desc[UR6][R10.64] ;  /* 0x000000060a027981 */ /* 0x000ee2000c1e1900 */
[----:B------:R-:W-:Y:S01]  /*0110*/  IMAD.MOV.U32 R13, RZ, RZ, R0 ;  /* 0x000000ffff0d7224 */ /* 0x000fe200078e0000 */
[----:B------:R-:W-:Y:S01]  /*0120*/  BSSY.RECONVERGENT B0, `(.L_x_14) ;  /* 0x0000052000007945 */ /* 0x000fe20003800200 */
[----:B--2---:R-:W-:-:S05]  /*0130*/  VIADD R0, R0, UR10 ;  /* 0x0000000a00007c36 */ /* 0x004fca0008000000 */
[----:B-1----:R-:W-:Y:S02]  /*0140*/  ISETP.GE.AND P0, PT, R0, UR9, PT ;  /* 0x0000000900007c0c */ /* 0x002fe4000bf06270 */
[----:B---3--:R-:W-:-:S13]  /*0150*/  ISETP.NE.AND P1, PT, R2, UR8, PT ;  /* 0x0000000802007c0c */ /* 0x008fda000bf25270 */
[----:B------:R-:W-:Y:S05]  /*0160*/  @P1 BRA `(.L_x_15) ;  /* 0x0000000400341947 */ /* 0x000fea0003800000 */
[----:B------:R-:W0:Y:S01]  /*0170*/  S2R R6, SR_LANEID ;  /* 0x0000000000067919 */ /* 0x000e220000000000 */
[----:B------:R-:W1:Y:S01]  /*0180*/  LDC.64 R8, c[0x0][0x388] ;  /* 0x0000e200ff087b82 */ /* 0x000e620000000a00 */
[----:B------:R-:W-:Y:S02]  /*0190*/  VOTEU.ANY UR8, UPT, PT ;  /* 0x0000000000087886 */ /* 0x000fe400038e0100 */
[----:B------:R-:W-:Y:S02]  /*01a0*/  UFLO.U32 UR9, UR8 ;  /* 0x00000008000972bd */ /* 0x000fe400080e0000 */
[----:B------:R-:W2:Y:S03]  /*01b0*/  POPC R7, UR8 ;  /* 0x0000000800077d09 */ /* 0x000ea60008000000 */
[----:B------:R-:W2:Y:S01]  /*01c0*/  LDC.64 R2, c[0x0][0x3a8] ;  /* 0x0000ea00ff027b82 */ /* 0x000ea20000000a00 */
[----:B-1----:R-:W-:Y:S01]  /*01d0*/  IMAD.WIDE R8, R13, 0x4, R8 ;  /* 0x000000040d087825 */ /* 0x002fe200078e0208 */
[----:B0-----:R-:W-:-:S13]  /*01e0*/  ISETP.EQ.U32.AND P1, PT, R6, UR9, PT ;  /* 0x0000000906007c0c */ /* 0x001fda000bf22070 */
[----:B--2---:R0:W-:Y:S04]  /*01f0*/  @P1 REDG.E.ADD.STRONG.GPU desc[UR6][R2.64], R7 ;  /* 0x000000070200198e */ /* 0x0041e8000c12e106 */
[----:B------:R-:W2:Y:S04]  /*0200*/  LDG.E R6, desc[UR6][R8.64] ;  /* 0x0000000608067981 */ /* 0x000ea8000c1e1900 */
[----:B------:R-:W2:Y:S02]  /*0210*/  LDG.E R13, desc[UR6][R8.64+0x4] ;  /* 0x00000406080d7981 */ /* 0x000ea4000c1e1900 */
[----:B--2---:R-:W-:-:S13]  /*0220*/  ISETP.GE.AND P1, PT, R6, R13, PT ;  /* 0x0000000d0600720c */ /* 0x004fda0003f26270 */
[----:B0-----:R-:W-:Y:S05]  /*0230*/  @P1 BRA `(.L_x_15) ;  /* 0x0000000400001947 */ /* 0x001fea0003800000 */
[----:B------:R-:W2:Y:S01]  /*0240*/  LDG.E R2, desc[UR6][R10.64] ;  /* 0x000000060a027981 */ /* 0x000ea2000c1e1900 */
[----:B------:R-:W-:Y:S01]  /*0250*/  IADD3 R3, PT, PT, -R6, R13, RZ ;  /* 0x0000000d06037210 */ /* 0x000fe20007ffe1ff */
[----:B------:R-:W-:Y:S03]  /*0260*/  BSSY.RECONVERGENT B1, `(.L_x_16) ;  /* 0x000001d000017945 */ /* 0x000fe60003800200 */
[----:B------:R-:W-:Y:S01]  /*0270*/  LOP3.LUT P1, R7, R3, 0x3, RZ, 0xc0, !PT ;  /* 0x0000000303077812 */ /* 0x000fe2000782c0ff */
[----:B------:R-:W-:Y:S02]  /*0280*/  IMAD.MOV.U32 R3, RZ, RZ, R6 ;  /* 0x000000ffff037224 */ /* 0x000fe400078e0006 */
[----:B--2---:R-:W-:-:S10]  /*0290*/  VIADD R2, R2, 0x1 ;  /* 0x0000000102027836 */ /* 0x004fd40000000000 */
[----:B------:R-:W-:Y:S05]  /*02a0*/  @!P1 BRA `(.L_x_17) ;  /* 0x0000000000609947 */ /* 0x000fea0003800000 */
[----:B------:R-:W0:Y:S02]  /*02b0*/  LDC.64 R8, c[0x0][0x380] ;  /* 0x0000e000ff087b82 */ /* 0x000e240000000a00 */
[----:B0-----:R-:W-:-:S05]  /*02c0*/  IMAD.WIDE R8, R6, 0x4, R8 ;  /* 0x0000000406087825 */ /* 0x001fca00078e0208 */
[----:B------:R-:W2:Y:S02]  /*02d0*/  LDG.E R11, desc[UR6][R8.64] ;  /* 0x00000006080b7981 */ /* 0x000ea4000c1e1900 */
[----:B--2---:R-:W-:-:S05]  /*02e0*/  IMAD.WIDE R10, R11, 0x4, R4 ;  /* 0x000000040b0a7825 */ /* 0x004fca00078e0204 */
[----:B------:R-:W2:Y:S02]  /*02f0*/  LDG.E R3, desc[UR6][R10.64] ;  /* 0x000000060a037981 */ /* 0x000ea4000c1e1900 */
[----:B--2---:R-:W-:Y:S02]  /*0300*/  ISETP.NE.AND P1, PT, R3, -0x1, PT ;  /* 0xffffffff0300780c */ /* 0x004fe40003f25270 */
[----:B------:R-:W-:-:S11]  /*0310*/  IADD3 R3, PT, PT, R6, 0x1, RZ ;  /* 0x0000000106037810 */ /* 0x000fd60007ffe0ff */
[----:B------:R0:W-:Y:S01]  /*0320*/  @!P1 STG.E desc[UR6][R10.64], R2 ;  /* 0x000000020a009986 */ /* 0x0001e2000c101906 */
[----:B------:R-:W-:-:S13]  /*0330*/  ISETP.NE.AND P1, PT, R7, 0x1, PT ;  /* 0x000000010700780c */ /* 0x000fda0003f25270 */
[----:B0-----:R-:W-:Y:S05]  /*0340*/  @!P1 BRA `(.L_x_17) ;  /* 0x0000000000389947 */ /* 0x001fea0003800000 */
[----:B------:R-:W2:Y:S02]  /*0350*/  LDG.E R11, desc[UR6][R8.64+0x4] ;  /* 0x00000406080b7981 */ /* 0x000ea4000c1e1900 */
[----:B--2---:R-:W-:-:S05]  /*0360*/  IMAD.WIDE R10, R11, 0x4, R4 ;  /* 0x000000040b0a7825 */ /* 0x004fca00078e0204 */
[----:B------:R-:W2:Y:S02]  /*0370*/  LDG.E R3, desc[UR6][R10.64] ;  /* 0x000000060a037981 */ /* 0x000ea4000c1e1900 */
[----:B--2---:R-:W-:Y:S01]  /*0380*/  ISETP.NE.AND P1, PT, R3, -0x1, PT ;  /* 0xffffffff0300780c */ /* 0x004fe20003f25270 */
[----:B------:R-:W-:-:S12]  /*0390*/  VIADD R3, R6, 0x2 ;  /* 0x0000000206037836 */ /* 0x000fd80000000000 */
[----:B------:R0:W-:Y:S01]  /*03a0*/  @!P1 STG.E desc[UR6][R10.64], R2 ;  /* 0x000000020a009986 */ /* 0x0001e2000c101906 */
[----:B------:R-:W-:-:S13]  /*03b0*/  ISETP.NE.AND P1, PT, R7, 0x2, PT ;  /* 0x000000020700780c */ /* 0x000fda0003f25270 */
[----:B0-----:R-:W-:Y:S05]  /*03c0*/  @!P1 BRA `(.L_x_17) ;  /* 0x0000000000189947 */ /* 0x001fea0003800000 */
[----:B------:R-:W2:Y:S02]  /*03d0*/  LDG.E R9, desc[UR6][R8.64+0x8] ;  /* 0x0000080608097981 */ /* 0x000ea4000c1e1900 */
[----:B--2---:R-:W-:-:S05]  /*03e0*/  IMAD.WIDE R4, R9, 0x4, R4 ;  /* 0x0000000409047825 */ /* 0x004fca00078e0204 */
[----:B------:R-:W2:Y:S02]  /*03f0*/  LDG.E R3, desc[UR6][R4.64] ;  /* 0x0000000604037981 */ /* 0x000ea4000c1e1900 */
[----:B--2---:R-:W-:Y:S02]  /*0400*/  ISETP.NE.AND P1, PT, R3, -0x1, PT ;  /* 0xffffffff0300780c */ /* 0x004fe40003f25270 */
[----:B------:R-:W-:-:S11]  /*0410*/  IADD3 R3, PT, PT, R6, 0x3, RZ ;  /* 0x0000000306037810 */ /* 0x000fd60007ffe0ff */
[----:B------:R0:W-:Y:S02]  /*0420*/  @!P1 STG.E desc[UR6][R4.64], R2 ;  /* 0x0000000204009986 */ /* 0x0001e4000c101906 */
.L_x_17:
[----:B------:R-:W-:Y:S05]  /*0430*/  BSYNC.RECONVERGENT B1 ;  /* 0x0000000000017941 */ /* 0x000fea0003800200 */
.L_x_16:
[----:B0-----:R-:W-:-:S05]  /*0440*/  IMAD.IADD R4, R6, 0x1, -R13 ;  /* 0x0000000106047824 */ /* 0x001fca00078e0a0d */
[----:B------:R-:W-:-:S13]  /*0450*/  ISETP.GT.U32.AND P1, PT, R4, -0x4, PT ;  /* 0xfffffffc0400780c */ /* 0x000fda0003f24070 */
[----:B------:R-:W-:Y:S05]  /*0460*/  @P1 BRA `(.L_x_15) ;  /* 0x0000000000741947 */ /* 0x000fea0003800000 */
[----:B------:R-:W-:-:S07]  /*0470*/  IADD3 R14, PT, PT, -R13, R3, RZ ;  /* 0x000000030d0e7210 */ /* 0x000fce0007ffe1ff */
.L_x_18:
[----:B------:R-:W-:Y:S01]  /*0480*/  MOV R7, UR5 ;  /* 0x0000000500077c02 */ /* 0x000fe20008000f00 */
[----:B------:R-:W-:Y:S01]  /*0490*/  IMAD.U32 R6, RZ, RZ, UR4 ;  /* 0x00000004ff067e24 */ /* 0x000fe2000f8e00ff */
[----:B------:R-:W0:Y:S03]  /*04a0*/  LDC.64 R4, c[0x0][0x390] ;  /* 0x0000e400ff047b82 */ /* 0x000e260000000a00 */
[----:B------:R-:W-:-:S05]  /*04b0*/  IMAD.WIDE R6, R3, 0x4, R6 ;  /* 0x0000000403067825 */ /* 0x000fca00078e0206 */
[----:B------:R-:W0:Y:S02]  /*04c0*/  LDG.E R9, desc[UR6][R6.64+-0x8] ;  /* 0xfffff80606097981 */ /* 0x000e24000c1e1900 */
[----:B0-----:R-:W-:-:S05]  /*04d0*/  IMAD.WIDE R8, R9, 0x4, R4 ;  /* 0x0000000409087825 */ /* 0x001fca00078e0204 */
[----:B------:R-:W2:Y:S02]  /*04e0*/  LDG.E R10, desc[UR6][R8.64] ;  /* 0x00000006080a7981 */ /* 0x000ea4000c1e1900 */
[----:B--2---:R-:W-:-:S13]  /*04f0*/  ISETP.NE.AND P1, PT, R10, -0x1, PT ;  /* 0xffffffff0a00780c */ /* 0x004fda0003f25270 */
[----:B------:R0:W-:Y:S04]  /*0500*/  @!P1 STG.E desc[UR6][R8.64], R2 ;  /* 0x0000000208009986 */ /* 0x0001e8000c101906 */
[----:B------:R-:W2:Y:S02]  /*0510*/  LDG.E R11, desc[UR6][R6.64+-0x4] ;  /* 0xfffffc06060b7981 */ /* 0x000ea4000c1e1900 */
[----:B--2---:R-:W-:-:S05]  /*0520*/  IMAD.WIDE R10, R11, 0x4, R4 ;  /* 0x000000040b0a7825 */ /* 0x004fca00078e0204 */
        /* <DEDUP_REMOVED lines=8> */
[----:B0-----:R-:W2:Y:S02]  /*05b0*/  LDG.E R9, desc[UR6][R6.64+0x4] ;  /* 0x0000040606097981 */ /* 0x001ea4000c1e1900 */
[----:B--2---:R-:W-:-:S05]  /*05c0*/  IMAD.WIDE R4, R9, 0x4, R4 ;  /* 0x0000000409047825 */ /* 0x004fca00078e0204 */
[----:B------:R-:W2:Y:S01]  /*05d0*/  LDG.E R8, desc[UR6][R4.64] ;  /* 0x0000000604087981 */ /* 0x000ea2000c1e1900 */
[----:B------:R-:W-:Y:S01]  /*05e0*/  VIADD R14, R14, 0x4 ;  /* 0x000000040e0e7836 */ /* 0x000fe20000000000 */
[----:B------:R-:W-:Y:S02]  /*05f0*/  IADD3 R3, PT, PT, R3, 0x4, RZ ;  /* 0x0000000403037810 */ /* 0x000fe40007ffe0ff */
[----:B--2---:R-:W-:-:S13]  /*0600*/  ISETP.NE.AND P1, PT, R8, -0x1, PT ;  /* 0xffffffff0800780c */ /* 0x004fda0003f25270 */
[----:B------:R1:W-:Y:S01]  /*0610*/  @!P1 STG.E desc[UR6][R4.64], R2 ;  /* 0x0000000204009986 */ /* 0x0003e2000c101906 */
[----:B------:R-:W-:-:S13]  /*0620*/  ISETP.NE.AND P1, PT, R14, RZ, PT ;  /* 0x000000ff0e00720c */ /* 0x000fda0003f25270 */
[----:B-1----:R-:W-:Y:S05]  /*0630*/  @P1 BRA `(.L_x_18) ;  /* 0xfffffffc00901947 */ /* 0x002fea000383ffff */
.L_x_15:
[----:B------:R-:W-:Y:S05]  /*0640*/  BSYNC.RECONVERGENT B0 ;  /* 0x0000000000007941 */ /* 0x000fea0003800200 */
.L_x_14:
[----:B------:R-:W-:Y:S05]  /*0650*/  @!P0 BRA `(.L_x_19) ;  /* 0xfffffff800988947 */ /* 0x000fea000383ffff */
[----:B------:R-:W-:Y:S05]  /*0660*/  EXIT ;  /* 0x000000000000794d */ /* 0x000fea0003800000 */
.L_x_20:
        /* <DEDUP_REMOVED lines=9> */
.L_x_29:


//--------------------- .text._Z9Check_BFSPiiS_S_ji --------------------------
	.section	.text._Z9Check_BFSPiiS_S_ji,"ax",@progbits
	.align	128
        .global         _Z9Check_BFSPiiS_S_ji
        .type           _Z9Check_BFSPiiS_S_ji,@function
        .size           _Z9Check_BFSPiiS_S_ji,(.L_x_30 - _Z9Check_BFSPiiS_S_ji)
        .other          _Z9Check_BFSPiiS_S_ji,@"STO_CUDA_ENTRY STV_DEFAULT"
_Z9Check_BFSPiiS_S_ji:
.text._Z9Check_BFSPiiS_S_ji:
[----:B------:R-:W-:Y:S01]  /*0000*/  LDC R1, c[0x0][0x37c] ;  /* 0x0000df00ff017b82 */ /* 0x000fe20000000800 */
[----:B------:R-:W0:Y:S01]  /*0010*/  S2R R0, SR_CTAID.X ;  /* 0x0000000000007919 */ /* 0x000e220000002500 */
[----:B------:R-:W0:Y:S01]  /*0020*/  LDCU UR4, c[0x0][0x360] ;  /* 0x00006c00ff0477ac */ /* 0x000e220008000800 */
[----:B------:R-:W0:Y:S01]  /*0030*/  S2R R3, SR_TID.X ;  /* 0x0000000000037919 */ /* 0x000e220000002100 */
[----:B------:R-:W1:Y:S01]  /*0040*/  LDCU UR5, c[0x0][0x388] ;  /* 0x00007100ff0577ac */ /* 0x000e620008000800 */
[----:B------:R-:W2:Y:S01]  /*0050*/  LDCU UR8, c[0x0][0x388] ;  /* 0x00007100ff0877ac */ /* 0x000ea20008000800 */
[----:B------:R-:W3:Y:S01]  /*0060*/  LDCU UR6, c[0x0][0x3a0] ;  /* 0x00007400ff0677ac */ /* 0x000ee20008000800 */
[----:B------:R-:W4:Y:S01]  /*0070*/  LDCU UR7, c[0x0][0x3a4] ;  /* 0x00007480ff0777ac */ /* 0x000f220008000800 */
[----:B0-----:R-:W-:-:S05]  /*0080*/  IMAD R0, R0, UR4, R3 ;  /* 0x0000000400007c24 */ /* 0x001fca000f8e0203 */
[----:B-1----:R-:W-:-:S13]  /*0090*/  ISETP.GE.AND P0, PT, R0, UR5, PT ;  /* 0x0000000500007c0c */ /* 0x002fda000bf06270 */
[----:B--234-:R-:W-:Y:S05]  /*00a0*/  @P0 EXIT ;  /* 0x000000000000094d */ /* 0x01cfea0003800000 */
[----:B------:R-:W0:Y:S08]  /*00b0*/  LDC.64 R8, c[0x0][0x358] ;  /* 0x0000d600ff087b82 */ /* 0x000e300000000a00 */
[----:B------:R-:W1:Y:S02]  /*00c0*/  LDC.64 R4, c[0x0][0x380] ;  /* 0x0000e000ff047b82 */ /* 0x000e640000000a00 */
.L_x_24:
[----:B0-----:R-:W-:Y:S01]  /*00d0*/  R2UR UR4, R8 ;  /* 0x00000000080472ca */ /* 0x001fe200000e0000 */
[----:B-1----:R-:W-:Y:S01]  /*00e0*/  IMAD.WIDE R2, R0, 0x4, R4 ;  /* 0x0000000400027825 */ /* 0x002fe200078e0204 */
[----:B------:R-:W-:-:S13]  /*00f0*/  R2UR UR5, R9 ;  /* 0x00000000090572ca */ /* 0x000fda00000e0000 */
[----:B------:R-:W2:Y:S01]  /*0100*/  LDG.E R2, desc[UR4][R2.64] ;  /* 0x0000000402027981 */ /* 0x000ea2000c1e1900 */
[----:B------:R-:W-:Y:S01]  /*0110*/  VIADD R0, R0, UR6 ;  /* 0x0000000600007c36 */ /* 0x000fe20008000000 */
[----:B------:R-:W-:Y:S04]  /*0120*/  BSSY.RECONVERGENT B0, `(.L_x_21) ;  /* 0x0000019000007945 */ /* 0x000fe80003800200 */
[----:B------:R-:W-:Y:S02]  /*0130*/  ISETP.GE.AND P0, PT, R0, UR8, PT ;  /* 0x0000000800007c0c */ /* 0x000fe4000bf06270 */
[----:B--2---:R-:W-:-:S13]  /*0140*/  ISETP.NE.AND P1, PT, R2, -0x1, PT ;  /* 0xffffffff0200780c */ /* 0x004fda0003f25270 */
[----:B------:R-:W-:Y:S05]  /*0150*/  @P1 BRA `(.L_x_22) ;  /* 0x0000000000281947 */ /* 0x000fea0003800000 */
[----:B------:R-:W0:Y:S01]  /*0160*/  S2R R2, SR_LANEID ;  /* 0x0000000000027919 */ /* 0x000e220000000000 */
[----:B------:R-:W-:Y:S02]  /*0170*/  VOTEU.ANY UR4, UPT, PT ;  /* 0x0000000000047886 */ /* 0x000fe400038e0100 */
[----:B------:R-:W-:Y:S02]  /*0180*/  UFLO.U32 UR5, UR4 ;  /* 0x00000004000572bd */ /* 0x000fe400080e0000 */
[----:B------:R-:W1:Y:S04]  /*0190*/  POPC R7, UR4 ;  /* 0x0000000400077d09 */ /* 0x000e680008000000 */
[----:B0-----:R-:W-:Y:S02]  /*01a0*/  ISETP.EQ.U32.AND P1, PT, R2, UR5, PT ;  /* 0x0000000502007c0c */ /* 0x001fe4000bf22070 */
[----:B------:R-:W1:Y:S11]  /*01b0*/  LDC.64 R2, c[0x0][0x390] ;  /* 0x0000e400ff027b82 */ /* 0x000e760000000a00 */
[----:B------:R-:W-:-:S02]  /*01c0*/  @P1 R2UR UR4, R8 ;  /* 0x00000000080412ca */ /* 0x000fc400000e0000 */
[----:B------:R-:W-:-:S13]  /*01d0*/  @P1 R2UR UR5, R9 ;  /* 0x00000000090512ca */ /* 0x000fda00000e0000 */
[----:B-1----:R0:W-:Y:S01]  /*01e0*/  @P1 REDG.E.ADD.STRONG.GPU desc[UR4][R2.64], R7 ;  /* 0x000000070200198e */ /* 0x0021e2000c12e104 */
[----:B------:R-:W-:Y:S05]  /*01f0*/  BRA `(.L_x_23) ;  /* 0x00000000002c7947 */ /* 0x000fea0003800000 */
.L_x_22:
[----:B------:R-:W-:-:S13]  /*0200*/  ISETP.NE.AND P1, PT, R2, UR7, PT ;  /* 0x0000000702007c0c */ /* 0x000fda000bf25270 */
        /* <DEDUP_REMOVED lines=9> */
[----:B-1----:R1:W-:Y:S02]  /*02a0*/  @P1 REDG.E.ADD.STRONG.GPU desc[UR4][R2.64], R7 ;  /* 0x000000070200198e */ /* 0x0023e4000c12e104 */
.L_x_23:
[----:B------:R-:W-:Y:S05]  /*02b0*/  BSYNC.RECONVERGENT B0 ;  /* 0x0000000000007941 */ /* 0x000fea0003800200 */
.L_x_21:
[----:B------:R-:W-:Y:S05]  /*02c0*/  @!P0 BRA `(.L_x_24) ;  /* 0xfffffffc00808947 */ /* 0x000fea000383ffff */
[----:B------:R-:W-:Y:S05]  /*02d0*/  EXIT ;  /* 0x000000000000794d */ /* 0x000fea0003800000 */
.L_x_25:
        /* <DEDUP_REMOVED lines=10> */
.L_x_30:


//--------------------- .text._Z4INITPiS_S_jS_    --------------------------
	.section	.text._Z4INITPiS_S_jS_,"ax",@progbits
	.align	128
        .global         _Z4INITPiS_S_jS_
        .type           _Z4INITPiS_S_jS_,@function
        .size           _Z4INITPiS_S_jS_,(.L_x_31 - _Z4INITPiS_S_jS_)
        .other          _Z4INITPiS_S_jS_,@"STO_CUDA_ENTRY STV_DEFAULT"
_Z4INITPiS_S_jS_:
.text._Z4INITPiS_S_jS_:
[----:B------:R-:W-:Y:S08]  /*0000*/  LDC R1, c[0x0][0x37c] ;  /* 0x0000df00ff017b82 */ /* 0x000ff00000000800 */
[----:B------:R-:W0:Y:S01]  /*0010*/  LDC R3, c[0x0][0x398] ;  /* 0x0000e600ff037b82 */ /* 0x000e220000000800 */
[----:B------:R-:W1:Y:S07]  /*0020*/  LDCU.64 UR6, c[0x0][0x358] ;  /* 0x00006b00ff0677ac */ /* 0x000e6e0008000a00 */
[----:B------:R-:W0:Y:S08]  /*0030*/  LDC.64 R10, c[0x0][0x390] ;  /* 0x0000e400ff0a7b82 */ /* 0x000e300000000a00 */
[----:B------:R-:W2:Y:S01]  /*0040*/  LDC.64 R4, c[0x0][0x388] ;  /* 0x0000e200ff047b82 */ /* 0x000ea20000000a00 */
[----:B------:R-:W3:Y:S07]  /*0050*/  S2R R9, SR_TID.X ;  /* 0x0000000000097919 */ /* 0x000eee0000002100 */
[----:B------:R-:W4:Y:S01]  /*0060*/  LDC.64 R6, c[0x0][0x380] ;  /* 0x0000e000ff067b82 */ /* 0x000f220000000a00 */
[----:B0-----:R-:W-:-:S06]  /*0070*/  IMAD.WIDE.U32 R2, R3, 0x4, R10 ;  /* 0x0000000403027825 */ /* 0x001fcc00078e000a */
[----:B-1----:R-:W2:Y:S02]  /*0080*/  LDG.E R3, desc[UR6][R2.64] ;  /* 0x0000000602037981 */ /* 0x002ea4000c1e1900 */
[----:B--2---:R-:W-:-:S06]  /*0090*/  IMAD.WIDE R4, R3, 0x4, R4 ;  /* 0x0000000403047825 */ /* 0x004fcc00078e0204 */
[----:B------:R-:W3:Y:S01]  /*00a0*/  LDG.E R4, desc[UR6][R4.64] ;  /* 0x0000000604047981 */ /* 0x000ee2000c1e1900 */
[----:B------:R-:W0:Y:S01]  /*00b0*/  S2R R0, SR_LANEID ;  /* 0x0000000000007919 */ /* 0x000e220000000000 */
[----:B---3--:R-:W-:-:S05]  /*00c0*/  IADD3 R9, PT, PT, R4, R9, RZ ;  /* 0x0000000904097210 */ /* 0x008fca0007ffe0ff */
[----:B----4-:R-:W-:-:S06]  /*00d0*/  IMAD.WIDE R6, R9, 0x4, R6 ;  /* 0x0000000409067825 */ /* 0x010fcc00078e0206 */
[----:B------:R-:W2:Y:S01]  /*00e0*/  LDG.E R7, desc[UR6][R6.64] ;  /* 0x0000000606077981 */ /* 0x000ea2000c1e1900 */
[----:B------:R-:W1:Y:S01]  /*00f0*/  LDC.64 R8, c[0x0][0x3a0] ;  /* 0x0000e800ff087b82 */ /* 0x000e620000000a00 */
[----:B------:R-:W-:Y:S01]  /*0100*/  VOTEU.ANY UR4, UPT, PT ;  /* 0x0000000000047886 */ /* 0x000fe200038e0100 */
[----:B------:R-:W-:Y:S01]  /*0110*/  HFMA2 R5, -RZ, RZ, 0, 5.9604644775390625e-08 ;  /* 0x00000001ff057431 */ /* 0x000fe200000001ff */
[----:B------:R-:W-:Y:S02]  /*0120*/  UFLO.U32 UR5, UR4 ;  /* 0x00000004000572bd */ /* 0x000fe400080e0000 */
[----:B------:R-:W-:-:S04]  /*0130*/  UPOPC UR4, UR4 ;  /* 0x00000004000472bf */ /* 0x000fc80008000000 */
[----:B0-----:R-:W-:Y:S01]  /*0140*/  ISETP.EQ.U32.AND P0, PT, R0, UR5, PT ;  /* 0x0000000500007c0c */ /* 0x001fe2000bf02070 */
[----:B--2---:R-:W-:Y:S01]  /*0150*/  IMAD.WIDE R2, R7, 0x4, R10 ;  /* 0x0000000407027825 */ /* 0x004fe200078e020a */
[----:B------:R-:W-:-:S04]  /*0160*/  IADD3 R11, PT, PT, RZ, -UR4, RZ ;  /* 0x80000004ff0b7c10 */ /* 0x000fc8000fffe0ff */
[----:B------:R-:W-:Y:S07]  /*0170*/  STG.E desc[UR6][R2.64], R5 ;  /* 0x0000000502007986 */ /* 0x000fee000c101906 */
[----:B-1----:R-:W-:Y:S01]  /*0180*/  @P0 REDG.E.ADD.STRONG.GPU desc[UR6][R8.64], R11 ;  /* 0x0000000b0800098e */ /* 0x002fe2000c12e106 */
[----:B------:R-:W-:Y:S05]  /*0190*/  EXIT ;  /* 0x000000000000794d */ /* 0x000fea0003800000 */
.L_x_26:
        /* <DEDUP_REMOVED lines=14> */
.L_x_31:


//--------------------- .nv.shared.reserved.0     --------------------------
	.section	.nv.shared.reserved.0,"aw",@nobits
	.weak		__nv_reservedSMEM_offset_0_alias
	.size		__nv_reservedSMEM_offset_0_alias, 0, 64
	.other		__nv_reservedSMEM_offset_0_alias,@"STO_CUDA_RESERVED_SHARED STV_DEFAULT"
__nv_reservedSMEM_offset_0_alias:
	.zero		0
	.zero		64


//--------------------- .nv.constant0._Z22BFS_Bottom_Up_DirectedPiS_S_ijjS_ --------------------------
	.section	.nv.constant0._Z22BFS_Bottom_Up_DirectedPiS_S_ijjS_,"a",@progbits
	.sectionflags	@""
	.align	4
.nv.constant0._Z22BFS_Bottom_Up_DirectedPiS_S_ijjS_:
	.zero		944


//--------------------- .nv.constant0._Z13BFS_Bottom_UpPiS_S_ijjS_ --------------------------
	.section	.nv.constant0._Z13BFS_Bottom_UpPiS_S_ijjS_,"a",@progbits
	.sectionflags	@""
	.align	4
.nv.constant0._Z13BFS_Bottom_UpPiS_S_ijjS_:
	.zero		944


//--------------------- .nv.constant0._Z12BFS_Top_DownPiS_S_iijS_ --------------------------
	.section	.nv.constant0._Z12BFS_Top_DownPiS_S_iijS_,"a",@progbits
	.sectionflags	@""
	.align	4
.nv.constant0._Z12BFS_Top_DownPiS_S_iijS_:
	.zero		944


//--------------------- .nv.constant0._Z9Check_BFSPiiS_S_ji --------------------------
	.section	.nv.constant0._Z9Check_BFSPiiS_S_ji,"a",@progbits
	.sectionflags	@""
	.align	4
.nv.constant0._Z9Check_BFSPiiS_S_ji:
	.zero		936


//--------------------- .nv.constant0._Z4INITPiS_S_jS_ --------------------------
	.section	.nv.constant0._Z4INITPiS_S_jS_,"a",@progbits
	.sectionflags	@""
	.align	4
.nv.constant0._Z4INITPiS_S_jS_:
	.zero		936


//--------------------- SYMBOLS --------------------------

	.type		.nv.reservedSmem.offset0,@object
	.size		.nv.reservedSmem.offset0,0x4
